//
// Generated by NVIDIA NVVM Compiler
//
// Compiler Build ID: CL-36424714
// Cuda compilation tools, release 13.0, V13.0.88
// Based on NVVM 20.0.0
//

.version 9.0
.target sm_100
.address_size 64

	// .globl	_Z7sumRow1PcjjjPj

.visible .entry _Z7sumRow1PcjjjPj(
	.param .u64 .ptr .align 1 _Z7sumRow1PcjjjPj_param_0,
	.param .u32 _Z7sumRow1PcjjjPj_param_1,
	.param .u32 _Z7sumRow1PcjjjPj_param_2,
	.param .u32 _Z7sumRow1PcjjjPj_param_3,
	.param .u64 .ptr .align 1 _Z7sumRow1PcjjjPj_param_4
)
{
	.reg .pred 	%p<11>;
	.reg .b32 	%r<67>;
	.reg .b64 	%rd<32>;

	ld.param.u64 	%rd12, [_Z7sumRow1PcjjjPj_param_0];
	ld.param.u32 	%r17, [_Z7sumRow1PcjjjPj_param_2];
	ld.param.u32 	%r16, [_Z7sumRow1PcjjjPj_param_3];
	ld.param.u64 	%rd13, [_Z7sumRow1PcjjjPj_param_4];
	mov.u32 	%r18, %ctaid.x;
	mov.u32 	%r19, %ntid.x;
	mov.u32 	%r20, %tid.x;
	mad.lo.s32 	%r1, %r18, %r19, %r20;
	setp.ge.u32 	%p1, %r1, %r17;
	@%p1 bra 	$L__BB0_14;
	cvta.to.global.u64 	%rd1, %rd12;
	cvta.to.global.u64 	%rd2, %rd13;
	mul.lo.s32 	%r21, %r16, %r1;
	cvt.s64.s32 	%rd3, %r21;
	add.s64 	%rd4, %rd1, %rd3;
	ld.global.s8 	%r22, [%rd4];
	mul.wide.s32 	%rd14, %r21, 4;
	add.s64 	%rd5, %rd2, %rd14;
	st.global.u32 	[%rd5], %r22;
	setp.lt.u32 	%p2, %r16, 2;
	@%p2 bra 	$L__BB0_14;
	add.s32 	%r2, %r16, -1;
	add.s32 	%r24, %r16, -2;
	and.b32  	%r3, %r2, 7;
	setp.lt.u32 	%p3, %r24, 7;
	mov.b32 	%r65, 1;
	@%p3 bra 	$L__BB0_6;
	and.b32  	%r26, %r2, -8;
	neg.s32 	%r63, %r26;
	shl.b64 	%rd15, %rd3, 2;
	add.s64 	%rd16, %rd15, %rd2;
	add.s64 	%rd31, %rd16, 16;
	add.s64 	%rd17, %rd3, %rd1;
	add.s64 	%rd30, %rd17, 4;
	mov.b32 	%r62, 0;
$L__BB0_4:
	.pragma "nounroll";
	ld.global.u32 	%r27, [%rd31+-16];
	ld.global.s8 	%r28, [%rd30+-3];
	add.s32 	%r29, %r27, %r28;
	st.global.u32 	[%rd31+-12], %r29;
	ld.global.s8 	%r30, [%rd30+-2];
	add.s32 	%r31, %r29, %r30;
	st.global.u32 	[%rd31+-8], %r31;
	ld.global.s8 	%r32, [%rd30+-1];
	add.s32 	%r33, %r31, %r32;
	st.global.u32 	[%rd31+-4], %r33;
	ld.global.s8 	%r34, [%rd30];
	add.s32 	%r35, %r33, %r34;
	st.global.u32 	[%rd31], %r35;
	ld.global.s8 	%r36, [%rd30+1];
	add.s32 	%r37, %r35, %r36;
	st.global.u32 	[%rd31+4], %r37;
	ld.global.s8 	%r38, [%rd30+2];
	add.s32 	%r39, %r37, %r38;
	st.global.u32 	[%rd31+8], %r39;
	ld.global.s8 	%r40, [%rd30+3];
	add.s32 	%r41, %r39, %r40;
	st.global.u32 	[%rd31+12], %r41;
	ld.global.s8 	%r42, [%rd30+4];
	add.s32 	%r43, %r41, %r42;
	st.global.u32 	[%rd31+16], %r43;
	add.s32 	%r63, %r63, 8;
	add.s32 	%r62, %r62, 8;
	add.s64 	%rd31, %rd31, 32;
	add.s64 	%rd30, %rd30, 8;
	setp.ne.s32 	%p4, %r63, 0;
	@%p4 bra 	$L__BB0_4;
	add.s32 	%r65, %r62, 1;
$L__BB0_6:
	setp.eq.s32 	%p5, %r3, 0;
	@%p5 bra 	$L__BB0_14;
	and.b32  	%r11, %r2, 3;
	setp.lt.u32 	%p6, %r3, 4;
	@%p6 bra 	$L__BB0_9;
	cvt.s64.s32 	%rd18, %r65;
	mul.wide.s32 	%rd19, %r65, 4;
	add.s64 	%rd20, %rd5, %rd19;
	ld.global.u32 	%r44, [%rd20+-4];
	add.s64 	%rd21, %rd4, %rd18;
	ld.global.s8 	%r45, [%rd21];
	add.s32 	%r46, %r44, %r45;
	st.global.u32 	[%rd20], %r46;
	ld.global.s8 	%r47, [%rd21+1];
	add.s32 	%r48, %r46, %r47;
	st.global.u32 	[%rd20+4], %r48;
	ld.global.s8 	%r49, [%rd21+2];
	add.s32 	%r50, %r48, %r49;
	st.global.u32 	[%rd20+8], %r50;
	ld.global.s8 	%r51, [%rd21+3];
	add.s32 	%r52, %r50, %r51;
	st.global.u32 	[%rd20+12], %r52;
	add.s32 	%r65, %r65, 4;
$L__BB0_9:
	setp.eq.s32 	%p7, %r11, 0;
	@%p7 bra 	$L__BB0_14;
	setp.eq.s32 	%p8, %r11, 1;
	@%p8 bra 	$L__BB0_12;
	cvt.s64.s32 	%rd22, %r65;
	mul.wide.s32 	%rd23, %r65, 4;
	add.s64 	%rd24, %rd5, %rd23;
	ld.global.u32 	%r53, [%rd24+-4];
	add.s64 	%rd25, %rd4, %rd22;
	ld.global.s8 	%r54, [%rd25];
	add.s32 	%r55, %r53, %r54;
	st.global.u32 	[%rd24], %r55;
	ld.global.s8 	%r56, [%rd25+1];
	add.s32 	%r57, %r55, %r56;
	st.global.u32 	[%rd24+4], %r57;
	add.s32 	%r65, %r65, 2;
$L__BB0_12:
	and.b32  	%r58, %r2, 1;
	setp.eq.b32 	%p9, %r58, 1;
	not.pred 	%p10, %p9;
	@%p10 bra 	$L__BB0_14;
	cvt.s64.s32 	%rd26, %r65;
	mul.wide.s32 	%rd27, %r65, 4;
	add.s64 	%rd28, %rd5, %rd27;
	ld.global.u32 	%r59, [%rd28+-4];
	add.s64 	%rd29, %rd4, %rd26;
	ld.global.s8 	%r60, [%rd29];
	add.s32 	%r61, %r59, %r60;
	st.global.u32 	[%rd28], %r61;
$L__BB0_14:
	ret;

}
	// .globl	_Z10sumColumn1Pjjjj
.visible .entry _Z10sumColumn1Pjjjj(
	.param .u64 .ptr .align 1 _Z10sumColumn1Pjjjj_param_0,
	.param .u32 _Z10sumColumn1Pjjjj_param_1,
	.param .u32 _Z10sumColumn1Pjjjj_param_2,
	.param .u32 _Z10sumColumn1Pjjjj_param_3
)
{
	.reg .pred 	%p<12>;
	.reg .b32 	%r<75>;
	.reg .b64 	%rd<30>;

	ld.param.u64 	%rd2, [_Z10sumColumn1Pjjjj_param_0];
	ld.param.u32 	%r19, [_Z10sumColumn1Pjjjj_param_2];
	ld.param.u32 	%r20, [_Z10sumColumn1Pjjjj_param_3];
	cvta.to.global.u64 	%rd1, %rd2;
	mov.u32 	%r21, %ctaid.x;
	mov.u32 	%r22, %ntid.x;
	mov.u32 	%r23, %tid.x;
	mad.lo.s32 	%r1, %r21, %r22, %r23;
	setp.ge.u32 	%p1, %r1, %r20;
	setp.lt.u32 	%p2, %r19, 2;
	or.pred  	%p3, %p1, %p2;
	@%p3 bra 	$L__BB1_13;
	add.s32 	%r2, %r19, -1;
	add.s32 	%r25, %r19, -2;
	and.b32  	%r3, %r2, 7;
	setp.lt.u32 	%p4, %r25, 7;
	mov.b32 	%r73, 1;
	@%p4 bra 	$L__BB1_5;
	and.b32  	%r27, %r2, -8;
	neg.s32 	%r71, %r27;
	shl.b32 	%r5, %r20, 3;
	mov.b32 	%r70, 0;
	mul.wide.s32 	%rd5, %r20, 4;
	mov.u32 	%r69, %r1;
$L__BB1_3:
	.pragma "nounroll";
	mul.wide.s32 	%rd3, %r69, 4;
	add.s64 	%rd4, %rd1, %rd3;
	ld.global.u32 	%r28, [%rd4];
	add.s64 	%rd6, %rd4, %rd5;
	ld.global.u32 	%r29, [%rd6];
	add.s32 	%r30, %r29, %r28;
	st.global.u32 	[%rd6], %r30;
	add.s64 	%rd7, %rd6, %rd5;
	ld.global.u32 	%r31, [%rd7];
	add.s32 	%r32, %r31, %r30;
	st.global.u32 	[%rd7], %r32;
	add.s64 	%rd8, %rd7, %rd5;
	ld.global.u32 	%r33, [%rd8];
	add.s32 	%r34, %r33, %r32;
	st.global.u32 	[%rd8], %r34;
	add.s64 	%rd9, %rd8, %rd5;
	ld.global.u32 	%r35, [%rd9];
	add.s32 	%r36, %r35, %r34;
	st.global.u32 	[%rd9], %r36;
	add.s64 	%rd10, %rd9, %rd5;
	ld.global.u32 	%r37, [%rd10];
	add.s32 	%r38, %r37, %r36;
	st.global.u32 	[%rd10], %r38;
	add.s64 	%rd11, %rd10, %rd5;
	ld.global.u32 	%r39, [%rd11];
	add.s32 	%r40, %r39, %r38;
	st.global.u32 	[%rd11], %r40;
	add.s64 	%rd12, %rd11, %rd5;
	ld.global.u32 	%r41, [%rd12];
	add.s32 	%r42, %r41, %r40;
	st.global.u32 	[%rd12], %r42;
	add.s64 	%rd13, %rd12, %rd5;
	ld.global.u32 	%r43, [%rd13];
	add.s32 	%r44, %r43, %r42;
	st.global.u32 	[%rd13], %r44;
	add.s32 	%r71, %r71, 8;
	add.s32 	%r70, %r70, 8;
	add.s32 	%r69, %r69, %r5;
	setp.ne.s32 	%p5, %r71, 0;
	@%p5 bra 	$L__BB1_3;
	add.s32 	%r73, %r70, 1;
$L__BB1_5:
	setp.eq.s32 	%p6, %r3, 0;
	@%p6 bra 	$L__BB1_13;
	and.b32  	%r14, %r2, 3;
	setp.lt.u32 	%p7, %r3, 4;
	@%p7 bra 	$L__BB1_8;
	add.s32 	%r45, %r73, -1;
	mad.lo.s32 	%r46, %r45, %r20, %r1;
	mul.wide.s32 	%rd14, %r46, 4;
	add.s64 	%rd15, %rd1, %rd14;
	ld.global.u32 	%r47, [%rd15];
	mul.wide.s32 	%rd16, %r20, 4;
	add.s64 	%rd17, %rd15, %rd16;
	ld.global.u32 	%r48, [%rd17];
	add.s32 	%r49, %r48, %r47;
	st.global.u32 	[%rd17], %r49;
	add.s64 	%rd18, %rd17, %rd16;
	ld.global.u32 	%r50, [%rd18];
	add.s32 	%r51, %r50, %r49;
	st.global.u32 	[%rd18], %r51;
	add.s64 	%rd19, %rd18, %rd16;
	ld.global.u32 	%r52, [%rd19];
	add.s32 	%r53, %r52, %r51;
	st.global.u32 	[%rd19], %r53;
	add.s64 	%rd20, %rd19, %rd16;
	ld.global.u32 	%r54, [%rd20];
	add.s32 	%r55, %r54, %r53;
	st.global.u32 	[%rd20], %r55;
	add.s32 	%r73, %r73, 4;
$L__BB1_8:
	setp.eq.s32 	%p8, %r14, 0;
	@%p8 bra 	$L__BB1_13;
	setp.eq.s32 	%p9, %r14, 1;
	@%p9 bra 	$L__BB1_11;
	add.s32 	%r56, %r73, -1;
	mad.lo.s32 	%r57, %r56, %r20, %r1;
	mul.wide.s32 	%rd21, %r57, 4;
	add.s64 	%rd22, %rd1, %rd21;
	ld.global.u32 	%r58, [%rd22];
	mul.wide.s32 	%rd23, %r20, 4;
	add.s64 	%rd24, %rd22, %rd23;
	ld.global.u32 	%r59, [%rd24];
	add.s32 	%r60, %r59, %r58;
	st.global.u32 	[%rd24], %r60;
	add.s64 	%rd25, %rd24, %rd23;
	ld.global.u32 	%r61, [%rd25];
	add.s32 	%r62, %r61, %r60;
	st.global.u32 	[%rd25], %r62;
	add.s32 	%r73, %r73, 2;
$L__BB1_11:
	and.b32  	%r63, %r2, 1;
	setp.eq.b32 	%p10, %r63, 1;
	not.pred 	%p11, %p10;
	@%p11 bra 	$L__BB1_13;
	add.s32 	%r64, %r73, -1;
	mad.lo.s32 	%r65, %r64, %r20, %r1;
	mul.wide.s32 	%rd26, %r65, 4;
	add.s64 	%rd27, %rd1, %rd26;
	ld.global.u32 	%r66, [%rd27];
	mul.wide.s32 	%rd28, %r20, 4;
	add.s64 	%rd29, %rd27, %rd28;
	ld.global.u32 	%r67, [%rd29];
	add.s32 	%r68, %r67, %r66;
	st.global.u32 	[%rd29], %r68;
$L__BB1_13:
	ret;

}
	// .globl	_Z7sumRow2PcjjjPj
.visible .entry _Z7sumRow2PcjjjPj(
	.param .u64 .ptr .align 1 _Z7sumRow2PcjjjPj_param_0,
	.param .u32 _Z7sumRow2PcjjjPj_param_1,
	.param .u32 _Z7sumRow2PcjjjPj_param_2,
	.param .u32 _Z7sumRow2PcjjjPj_param_3,
	.param .u64 .ptr .align 1 _Z7sumRow2PcjjjPj_param_4
)
{
	.reg .pred 	%p<7>;
	.reg .b32 	%r<25>;
	.reg .b64 	%rd<47>;

	ld.param.u64 	%rd27, [_Z7sumRow2PcjjjPj_param_0];
	ld.param.u32 	%r9, [_Z7sumRow2PcjjjPj_param_2];
	ld.param.u32 	%r8, [_Z7sumRow2PcjjjPj_param_3];
	ld.param.u64 	%rd28, [_Z7sumRow2PcjjjPj_param_4];
	mov.u32 	%r10, %ctaid.x;
	mov.u32 	%r11, %ntid.x;
	mov.u32 	%r12, %tid.x;
	mad.lo.s32 	%r1, %r10, %r11, %r12;
	setp.ge.u32 	%p1, %r1, %r9;
	@%p1 bra 	$L__BB2_8;
	cvta.to.global.u64 	%rd1, %rd27;
	cvta.to.global.u64 	%rd29, %rd28;
	mul.lo.s32 	%r13, %r8, %r1;
	cvt.u64.u32 	%rd2, %r13;
	add.s64 	%rd3, %rd1, %rd2;
	cvt.u64.u32 	%rd4, %r8;
	mul.wide.u32 	%rd30, %r13, 4;
	add.s64 	%rd43, %rd29, %rd30;
	ld.global.s8 	%r23, [%rd3];
	st.global.u32 	[%rd43], %r23;
	setp.lt.u32 	%p2, %r8, 2;
	@%p2 bra 	$L__BB2_8;
	add.s64 	%rd31, %rd1, %rd2;
	add.s64 	%rd32, %rd31, %rd4;
	add.s64 	%rd33, %rd31, 2;
	max.u64 	%rd34, %rd32, %rd33;
	not.b64 	%rd35, %rd1;
	add.s64 	%rd36, %rd34, %rd35;
	sub.s64 	%rd37, %rd36, %rd2;
	sub.s64 	%rd38, %rd34, %rd31;
	add.s64 	%rd6, %rd38, -2;
	and.b64  	%rd7, %rd37, 3;
	setp.eq.s64 	%p3, %rd7, 0;
	mov.u64 	%rd42, %rd3;
	@%p3 bra 	$L__BB2_5;
	neg.s64 	%rd39, %rd7;
	mov.u64 	%rd40, %rd3;
	mov.u64 	%rd41, %rd43;
$L__BB2_4:
	.pragma "nounroll";
	add.s64 	%rd42, %rd40, 1;
	add.s64 	%rd43, %rd41, 4;
	ld.global.s8 	%r14, [%rd40+1];
	add.s32 	%r23, %r23, %r14;
	st.global.u32 	[%rd41+4], %r23;
	add.s64 	%rd39, %rd39, 1;
	setp.ne.s64 	%p4, %rd39, 0;
	mov.u64 	%rd40, %rd42;
	mov.u64 	%rd41, %rd43;
	@%p4 bra 	$L__BB2_4;
$L__BB2_5:
	setp.lt.u64 	%p5, %rd6, 3;
	@%p5 bra 	$L__BB2_8;
	add.s64 	%rd46, %rd42, 1;
	add.s64 	%rd45, %rd43, 16;
	add.s64 	%rd44, %rd42, 2;
	add.s64 	%rd20, %rd3, %rd4;
$L__BB2_7:
	ld.global.s8 	%r15, [%rd44+-1];
	add.s32 	%r16, %r23, %r15;
	st.global.u32 	[%rd45+-12], %r16;
	ld.global.s8 	%r17, [%rd44];
	add.s32 	%r18, %r16, %r17;
	st.global.u32 	[%rd45+-8], %r18;
	ld.global.s8 	%r19, [%rd44+1];
	add.s32 	%r20, %r18, %r19;
	st.global.u32 	[%rd45+-4], %r20;
	ld.global.s8 	%r21, [%rd44+2];
	add.s32 	%r23, %r20, %r21;
	st.global.u32 	[%rd45], %r23;
	add.s64 	%rd46, %rd46, 4;
	add.s64 	%rd45, %rd45, 16;
	add.s64 	%rd44, %rd44, 4;
	setp.lt.u64 	%p6, %rd46, %rd20;
	@%p6 bra 	$L__BB2_7;
$L__BB2_8:
	ret;

}
	// .globl	_Z10sumColumn2Pjjjj
.visible .entry _Z10sumColumn2Pjjjj(
	.param .u64 .ptr .align 1 _Z10sumColumn2Pjjjj_param_0,
	.param .u32 _Z10sumColumn2Pjjjj_param_1,
	.param .u32 _Z10sumColumn2Pjjjj_param_2,
	.param .u32 _Z10sumColumn2Pjjjj_param_3
)
{
	.reg .pred 	%p<9>;
	.reg .b32 	%r<28>;
	.reg .b64 	%rd<45>;

	ld.param.u64 	%rd20, [_Z10sumColumn2Pjjjj_param_0];
	ld.param.u32 	%r9, [_Z10sumColumn2Pjjjj_param_2];
	ld.param.u32 	%r10, [_Z10sumColumn2Pjjjj_param_3];
	mov.u32 	%r11, %ctaid.x;
	mov.u32 	%r12, %ntid.x;
	mov.u32 	%r13, %tid.x;
	mad.lo.s32 	%r1, %r11, %r12, %r13;
	setp.ge.u32 	%p1, %r1, %r10;
	@%p1 bra 	$L__BB3_11;
	cvta.to.global.u64 	%rd1, %rd20;
	add.s32 	%r14, %r9, -1;
	mul.lo.s32 	%r2, %r10, %r14;
	setp.gt.u32 	%p2, %r10, %r2;
	@%p2 bra 	$L__BB3_11;
	mul.wide.s32 	%rd21, %r1, 4;
	add.s64 	%rd22, %rd21, %rd1;
	mul.wide.u32 	%rd23, %r2, 4;
	add.s64 	%rd24, %rd22, %rd23;
	add.s64 	%rd25, %rd24, 1;
	mul.wide.u32 	%rd2, %r10, 8;
	add.s64 	%rd26, %rd22, %rd2;
	max.u64 	%rd27, %rd25, %rd26;
	setp.lt.u64 	%p3, %rd26, %rd25;
	selp.u64 	%rd3, 1, 0, %p3;
	add.s64 	%rd28, %rd26, %rd3;
	sub.s64 	%rd4, %rd27, %rd28;
	mul.wide.u32 	%rd5, %r10, 4;
	or.b64  	%rd29, %rd4, %rd5;
	and.b64  	%rd30, %rd29, -4294967296;
	setp.ne.s64 	%p4, %rd30, 0;
	@%p4 bra 	$L__BB3_4;
	cvt.u32.u64 	%r15, %rd5;
	cvt.u32.u64 	%r16, %rd4;
	div.u32 	%r17, %r16, %r15;
	cvt.u64.u32 	%rd40, %r17;
	bra.uni 	$L__BB3_5;
$L__BB3_4:
	div.u64 	%rd40, %rd4, %rd5;
$L__BB3_5:
	add.s64 	%rd9, %rd1, %rd21;
	add.s64 	%rd10, %rd40, %rd3;
	and.b64  	%rd32, %rd10, 3;
	setp.eq.s64 	%p5, %rd32, 3;
	mov.u64 	%rd43, %rd9;
	@%p5 bra 	$L__BB3_8;
	ld.global.u32 	%r26, [%rd9];
	add.s64 	%rd33, %rd10, 1;
	and.b64  	%rd41, %rd33, 3;
	mov.u64 	%rd43, %rd9;
$L__BB3_7:
	.pragma "nounroll";
	add.s64 	%rd43, %rd43, %rd5;
	ld.global.u32 	%r18, [%rd43];
	add.s32 	%r26, %r18, %r26;
	st.global.u32 	[%rd43], %r26;
	add.s64 	%rd41, %rd41, -1;
	setp.ne.s64 	%p6, %rd41, 0;
	@%p6 bra 	$L__BB3_7;
$L__BB3_8:
	setp.lt.u64 	%p7, %rd10, 3;
	@%p7 bra 	$L__BB3_11;
	ld.global.u32 	%r27, [%rd43];
	add.s64 	%rd17, %rd9, %rd23;
$L__BB3_10:
	add.s64 	%rd36, %rd43, %rd5;
	ld.global.u32 	%r19, [%rd36];
	add.s32 	%r20, %r19, %r27;
	st.global.u32 	[%rd36], %r20;
	add.s64 	%rd37, %rd36, %rd5;
	ld.global.u32 	%r21, [%rd37];
	add.s32 	%r22, %r21, %r20;
	st.global.u32 	[%rd37], %r22;
	add.s64 	%rd38, %rd37, %rd5;
	ld.global.u32 	%r23, [%rd38];
	add.s32 	%r24, %r23, %r22;
	st.global.u32 	[%rd38], %r24;
	add.s64 	%rd43, %rd38, %rd5;
	ld.global.u32 	%r25, [%rd43];
	add.s32 	%r27, %r25, %r24;
	st.global.u32 	[%rd43], %r27;
	add.s64 	%rd39, %rd38, %rd2;
	setp.le.u64 	%p8, %rd39, %rd17;
	@%p8 bra 	$L__BB3_10;
$L__BB3_11:
	ret;

}


// ===== COMPILED SASS (sm_100) =====

	.target	sm_100

	.elftype	@"ET_EXEC"


//--------------------- .note.nv.tkinfo           --------------------------
	.section	.note.nv.tkinfo,"",@"SHT_NOTE"
	.sectionflags	@"SHF_NOTE_NV_TKINFO"
	.tkinfo
        /*0018*/ 	.word	0x00000002
        /*0030*/ 	.string	""
        /*0030*/ 	.string	"ptxas"
        /*0030*/ 	.string	"Cuda compilation tools, release 13.0, V13.0.88"
        /*0030*/ 	.string	"Build cuda_13.0.r13.0/compiler.36424714_0"
        /*0030*/ 	.string	"-arch sm_100 -m 64 "



//--------------------- .note.nv.cuinfo           --------------------------
	.section	.note.nv.cuinfo,"",@"SHT_NOTE"
	.sectionflags	@"SHF_NOTE_NV_CUINFO"
        /*0018*/ 	.short	0x0002
        /*001a*/ 	.short	0x0064
        /*001c*/ 	.short	0x0082
	.zero		2


//--------------------- .nv.info                  --------------------------
	.section	.nv.info,"",@"SHT_CUDA_INFO"
	.align	4


	//----- nvinfo : EIATTR_REGCOUNT
	.align		4
        /*0000*/ 	.byte	0x04, 0x2f
        /*0002*/ 	.short	(.L_1 - .L_0)
	.align		4
.L_0:
        /*0004*/ 	.word	index@(_Z7sumRow1PcjjjPj)
        /*0008*/ 	.word	0x00000016


	//----- nvinfo : EIATTR_FRAME_SIZE
	.align		4
.L_1:
        /*000c*/ 	.byte	0x04, 0x11
        /*000e*/ 	.short	(.L_3 - .L_2)
	.align		4
.L_2:
        /*0010*/ 	.word	index@(_Z7sumRow1PcjjjPj)
        /*0014*/ 	.word	0x00000000


	//----- nvinfo : EIATTR_REGCOUNT
	.align		4
.L_3:
        /*0018*/ 	.byte	0x04, 0x2f
        /*001a*/ 	.short	(.L_5 - .L_4)
	.align		4
.L_4:
        /*001c*/ 	.word	index@(_Z10sumColumn1Pjjjj)
        /*0020*/ 	.word	0x00000018


	//----- nvinfo : EIATTR_FRAME_SIZE
	.align		4
.L_5:
        /*0024*/ 	.byte	0x04, 0x11
        /*0026*/ 	.short	(.L_7 - .L_6)
	.align		4
.L_6:
        /*0028*/ 	.word	index@(_Z10sumColumn1Pjjjj)
        /*002c*/ 	.word	0x00000000


	//----- nvinfo : EIATTR_REGCOUNT
	.align		4
.L_7:
        /*0030*/ 	.byte	0x04, 0x2f
        /*0032*/ 	.short	(.L_9 - .L_8)
	.align		4
.L_8:
        /*0034*/ 	.word	index@(_Z7sumRow2PcjjjPj)
        /*0038*/ 	.word	0x00000016


	//----- nvinfo : EIATTR_FRAME_SIZE
	.align		4
.L_9:
        /*003c*/ 	.byte	0x04, 0x11
        /*003e*/ 	.short	(.L_11 - .L_10)
	.align		4
.L_10:
        /*0040*/ 	.word	index@(_Z7sumRow2PcjjjPj)
        /*0044*/ 	.word	0x00000000


	//----- nvinfo : EIATTR_REGCOUNT
	.align		4
.L_11:
        /*0048*/ 	.byte	0x04, 0x2f
        /*004a*/ 	.short	(.L_13 - .L_12)
	.align		4
.L_12:
        /*004c*/ 	.word	index@(_Z10sumColumn2Pjjjj)
        /*0050*/ 	.word	0x00000018


	//----- nvinfo : EIATTR_FRAME_SIZE
	.align		4
.L_13:
        /*0054*/ 	.byte	0x04, 0x11
        /*0056*/ 	.short	(.L_15 - .L_14)
	.align		4
.L_14:
        /*0058*/ 	.word	index@($__internal_0_$__cuda_sm20_div_u64)
        /*005c*/ 	.word	0x00000000


	//----- nvinfo : EIATTR_FRAME_SIZE
	.align		4
.L_15:
        /*0060*/ 	.byte	0x04, 0x11
        /*0062*/ 	.short	(.L_17 - .L_16)
	.align		4
.L_16:
        /*0064*/ 	.word	index@(_Z10sumColumn2Pjjjj)
        /*0068*/ 	.word	0x00000000


	//----- nvinfo : EIATTR_MIN_STACK_SIZE
	.align		4
.L_17:
        /*006c*/ 	.byte	0x04, 0x12
        /*006e*/ 	.short	(.L_19 - .L_18)
	.align		4
.L_18:
        /*0070*/ 	.word	index@(_Z10sumColumn2Pjjjj)
        /*0074*/ 	.word	0x00000000


	//----- nvinfo : EIATTR_MIN_STACK_SIZE
	.align		4
.L_19:
        /*0078*/ 	.byte	0x04, 0x12
        /*007a*/ 	.short	(.L_21 - .L_20)
	.align		4
.L_20:
        /*007c*/ 	.word	index@(_Z7sumRow2PcjjjPj)
        /*0080*/ 	.word	0x00000000


	//----- nvinfo : EIATTR_MIN_STACK_SIZE
	.align		4
.L_21:
        /*0084*/ 	.byte	0x04, 0x12
        /*0086*/ 	.short	(.L_23 - .L_22)
	.align		4
.L_22:
        /*0088*/ 	.word	index@(_Z10sumColumn1Pjjjj)
        /*008c*/ 	.word	0x00000000


	//----- nvinfo : EIATTR_MIN_STACK_SIZE
	.align		4
.L_23:
        /*0090*/ 	.byte	0x04, 0x12
        /*0092*/ 	.short	(.L_25 - .L_24)
	.align		4
.L_24:
        /*0094*/ 	.word	index@(_Z7sumRow1PcjjjPj)
        /*0098*/ 	.word	0x00000000
.L_25:


//--------------------- .nv.compat                --------------------------
	.section	.nv.compat,"",@"SHT_CUDA_COMPAT_INFO"
	.align	4
        /*0000*/ 	.byte	0x02, 0x09, 0x00, 0x00, 0x02, 0x02, 0x01, 0x00, 0x02, 0x05, 0x05, 0x00, 0x03, 0x07, 0x01, 0x01
        /*0010*/ 	.byte	0x02, 0x03, 0x00, 0x00, 0x02, 0x06, 0x01, 0x00, 0x04, 0x0b, 0x08, 0x00, 0x09, 0x00, 0x00, 0x00
        /*0020*/ 	.byte	0x00, 0x00, 0x00, 0x00


//--------------------- .nv.info._Z10sumColumn2Pjjjj --------------------------
	.section	.nv.info._Z10sumColumn2Pjjjj,"",@"SHT_CUDA_INFO"
	.sectionflags	@""
	.align	4


	//----- nvinfo : EIATTR_CUDA_API_VERSION
	.align		4
        /*0000*/ 	.byte	0x04, 0x37
        /*0002*/ 	.short	(.L_27 - .L_26)
.L_26:
        /*0004*/ 	.word	0x00000082


	//----- nvinfo : EIATTR_KPARAM_INFO
	.align		4
.L_27:
        /*0008*/ 	.byte	0x04, 0x17
        /*000a*/ 	.short	(.L_29 - .L_28)
.L_28:
        /*000c*/ 	.word	0x00000000
        /*0010*/ 	.short	0x0003
        /*0012*/ 	.short	0x0010
        /*0014*/ 	.byte	0x00, 0xf0, 0x11, 0x00


	//----- nvinfo : EIATTR_KPARAM_INFO
	.align		4
.L_29:
        /*0018*/ 	.byte	0x04, 0x17
        /*001a*/ 	.short	(.L_31 - .L_30)
.L_30:
        /*001c*/ 	.word	0x00000000
        /*0020*/ 	.short	0x0002
        /*0022*/ 	.short	0x000c
        /*0024*/ 	.byte	0x00, 0xf0, 0x11, 0x00


	//----- nvinfo : EIATTR_KPARAM_INFO
	.align		4
.L_31:
        /*0028*/ 	.byte	0x04, 0x17
        /*002a*/ 	.short	(.L_33 - .L_32)
.L_32:
        /*002c*/ 	.word	0x00000000
        /*0030*/ 	.short	0x0001
        /*0032*/ 	.short	0x0008
        /*0034*/ 	.byte	0x00, 0xf0, 0x11, 0x00


	//----- nvinfo : EIATTR_KPARAM_INFO
	.align		4
.L_33:
        /*0038*/ 	.byte	0x04, 0x17
        /*003a*/ 	.short	(.L_35 - .L_34)
.L_34:
        /*003c*/ 	.word	0x00000000
        /*0040*/ 	.short	0x0000
        /*0042*/ 	.short	0x0000
        /*0044*/ 	.byte	0x00, 0xf5, 0x21, 0x00


	//----- nvinfo : EIATTR_SPARSE_MMA_MASK
	.align		4
.L_35:
        /*0048*/ 	.byte	0x03, 0x50
        /*004a*/ 	.short	0x0000


	//----- nvinfo : EIATTR_MAXREG_COUNT
	.align		4
        /*004c*/ 	.byte	0x03, 0x1b
        /*004e*/ 	.short	0x00ff


	//----- nvinfo : EIATTR_MERCURY_ISA_VERSION
	.align		4
        /*0050*/ 	.byte	0x03, 0x5f
        /*0052*/ 	.short	0x0101


	//----- nvinfo : EIATTR_VRC_CTA_INIT_COUNT
	.align		4
        /*0054*/ 	.byte	0x02, 0x4a
	.zero		1
	.zero		1


	//----- nvinfo : EIATTR_EXIT_INSTR_OFFSETS
	.align		4
        /*0058*/ 	.byte	0x04, 0x1c
        /*005a*/ 	.short	(.L_37 - .L_36)


	//   ....[0]....
.L_36:
        /*005c*/ 	.word	0x00000070


	//   ....[1]....
        /*0060*/ 	.word	0x000000c0


	//   ....[2]....
        /*0064*/ 	.word	0x00000590


	//   ....[3]....
        /*0068*/ 	.word	0x00000770


	//----- nvinfo : EIATTR_CRS_STACK_SIZE
	.align		4
.L_37:
        /*006c*/ 	.byte	0x04, 0x1e
        /*006e*/ 	.short	(.L_39 - .L_38)
.L_38:
        /*0070*/ 	.word	0x00000000


	//----- nvinfo : EIATTR_CBANK_PARAM_SIZE
	.align		4
.L_39:
        /*0074*/ 	.byte	0x03, 0x19
        /*0076*/ 	.short	0x0014


	//----- nvinfo : EIATTR_PARAM_CBANK
	.align		4
        /*0078*/ 	.byte	0x04, 0x0a
        /*007a*/ 	.short	(.L_41 - .L_40)
	.align		4
.L_40:
        /*007c*/ 	.word	index@(.nv.constant0._Z10sumColumn2Pjjjj)
        /*0080*/ 	.short	0x0380
        /*0082*/ 	.short	0x0014


	//----- nvinfo : EIATTR_SW_WAR
	.align		4
.L_41:
        /*0084*/ 	.byte	0x04, 0x36
        /*0086*/ 	.short	(.L_43 - .L_42)
.L_42:
        /*0088*/ 	.word	0x00000008
.L_43:


//--------------------- .nv.info._Z7sumRow2PcjjjPj --------------------------
	.section	.nv.info._Z7sumRow2PcjjjPj,"",@"SHT_CUDA_INFO"
	.sectionflags	@""
	.align	4


	//----- nvinfo : EIATTR_CUDA_API_VERSION
	.align		4
        /*0000*/ 	.byte	0x04, 0x37
        /*0002*/ 	.short	(.L_45 - .L_44)
.L_44:
        /*0004*/ 	.word	0x00000082


	//----- nvinfo : EIATTR_KPARAM_INFO
	.align		4
.L_45:
        /*0008*/ 	.byte	0x04, 0x17
        /*000a*/ 	.short	(.L_47 - .L_46)
.L_46:
        /*000c*/ 	.word	0x00000000
        /*0010*/ 	.short	0x0004
        /*0012*/ 	.short	0x0018
        /*0014*/ 	.byte	0x00, 0xf5, 0x21, 0x00


	//----- nvinfo : EIATTR_KPARAM_INFO
	.align		4
.L_47:
        /*0018*/ 	.byte	0x04, 0x17
        /*001a*/ 	.short	(.L_49 - .L_48)
.L_48:
        /*001c*/ 	.word	0x00000000
        /*0020*/ 	.short	0x0003
        /*0022*/ 	.short	0x0010
        /*0024*/ 	.byte	0x00, 0xf0, 0x11, 0x00


	//----- nvinfo : EIATTR_KPARAM_INFO
	.align		4
.L_49:
        /*0028*/ 	.byte	0x04, 0x17
        /*002a*/ 	.short	(.L_51 - .L_50)
.L_50:
        /*002c*/ 	.word	0x00000000
        /*0030*/ 	.short	0x0002
        /*0032*/ 	.short	0x000c
        /*0034*/ 	.byte	0x00, 0xf0, 0x11, 0x00


	//----- nvinfo : EIATTR_KPARAM_INFO
	.align		4
.L_51:
        /*0038*/ 	.byte	0x04, 0x17
        /*003a*/ 	.short	(.L_53 - .L_52)
.L_52:
        /*003c*/ 	.word	0x00000000
        /*0040*/ 	.short	0x0001
        /*0042*/ 	.short	0x0008
        /*0044*/ 	.byte	0x00, 0xf0, 0x11, 0x00


	//----- nvinfo : EIATTR_KPARAM_INFO
	.align		4
.L_53:
        /*0048*/ 	.byte	0x04, 0x17
        /*004a*/ 	.short	(.L_55 - .L_54)
.L_54:
        /*004c*/ 	.word	0x00000000
        /*0050*/ 	.short	0x0000
        /*0052*/ 	.short	0x0000
        /*0054*/ 	.byte	0x00, 0xf5, 0x21, 0x00


	//----- nvinfo : EIATTR_SPARSE_MMA_MASK
	.align		4
.L_55:
        /*0058*/ 	.byte	0x03, 0x50
        /*005a*/ 	.short	0x0000


	//----- nvinfo : EIATTR_MAXREG_COUNT
	.align		4
        /*005c*/ 	.byte	0x03, 0x1b
        /*005e*/ 	.short	0x00ff


	//----- nvinfo : EIATTR_MERCURY_ISA_VERSION
	.align		4
        /*0060*/ 	.byte	0x03, 0x5f
        /*0062*/ 	.short	0x0101


	//----- nvinfo : EIATTR_VRC_CTA_INIT_COUNT
	.align		4
        /*0064*/ 	.byte	0x02, 0x4a
	.zero		1
	.zero		1


	//----- nvinfo : EIATTR_EXIT_INSTR_OFFSETS
	.align		4
        /*0068*/ 	.byte	0x04, 0x1c
        /*006a*/ 	.short	(.L_57 - .L_56)


	//   ....[0]....
.L_56:
        /*006c*/ 	.word	0x00000070


	//   ....[1]....
        /*0070*/ 	.word	0x00000130


	//   ....[2]....
        /*0074*/ 	.word	0x00000470


	//   ....[3]....
        /*0078*/ 	.word	0x00000e00


	//   ....[4]....
        /*007c*/ 	.word	0x00000ed0


	//----- nvinfo : EIATTR_CRS_STACK_SIZE
	.align		4
.L_57:
        /*0080*/ 	.byte	0x04, 0x1e
        /*0082*/ 	.short	(.L_59 - .L_58)
.L_58:
        /*0084*/ 	.word	0x00000000


	//----- nvinfo : EIATTR_CBANK_PARAM_SIZE
	.align		4
.L_59:
        /*0088*/ 	.byte	0x03, 0x19
        /*008a*/ 	.short	0x0020


	//----- nvinfo : EIATTR_PARAM_CBANK
	.align		4
        /*008c*/ 	.byte	0x04, 0x0a
        /*008e*/ 	.short	(.L_61 - .L_60)
	.align		4
.L_60:
        /*0090*/ 	.word	index@(.nv.constant0._Z7sumRow2PcjjjPj)
        /*0094*/ 	.short	0x0380
        /*0096*/ 	.short	0x0020


	//----- nvinfo : EIATTR_SW_WAR
	.align		4
.L_61:
        /*0098*/ 	.byte	0x04, 0x36
        /*009a*/ 	.short	(.L_63 - .L_62)
.L_62:
        /*009c*/ 	.word	0x00000008
.L_63:


//--------------------- .nv.info._Z10sumColumn1Pjjjj --------------------------
	.section	.nv.info._Z10sumColumn1Pjjjj,"",@"SHT_CUDA_INFO"
	.sectionflags	@""
	.align	4


	//----- nvinfo : EIATTR_CUDA_API_VERSION
	.align		4
        /*0000*/ 	.byte	0x04, 0x37
        /*0002*/ 	.short	(.L_65 - .L_64)
.L_64:
        /*0004*/ 	.word	0x00000082


	//----- nvinfo : EIATTR_KPARAM_INFO
	.align		4
.L_65:
        /*0008*/ 	.byte	0x04, 0x17
        /*000a*/ 	.short	(.L_67 - .L_66)
.L_66:
        /*000c*/ 	.word	0x00000000
        /*0010*/ 	.short	0x0003
        /*0012*/ 	.short	0x0010
        /*0014*/ 	.byte	0x00, 0xf0, 0x11, 0x00


	//----- nvinfo : EIATTR_KPARAM_INFO
	.align		4
.L_67:
        /*0018*/ 	.byte	0x04, 0x17
        /*001a*/ 	.short	(.L_69 - .L_68)
.L_68:
        /*001c*/ 	.word	0x00000000
        /*0020*/ 	.short	0x0002
        /*0022*/ 	.short	0x000c
        /*0024*/ 	.byte	0x00, 0xf0, 0x11, 0x00


	//----- nvinfo : EIATTR_KPARAM_INFO
	.align		4
.L_69:
        /*0028*/ 	.byte	0x04, 0x17
        /*002a*/ 	.short	(.L_71 - .L_70)
.L_70:
        /*002c*/ 	.word	0x00000000
        /*0030*/ 	.short	0x0001
        /*0032*/ 	.short	0x0008
        /*0034*/ 	.byte	0x00, 0xf0, 0x11, 0x00


	//----- nvinfo : EIATTR_KPARAM_INFO
	.align		4
.L_71:
        /*0038*/ 	.byte	0x04, 0x17
        /*003a*/ 	.short	(.L_73 - .L_72)
.L_72:
        /*003c*/ 	.word	0x00000000
        /*0040*/ 	.short	0x0000
        /*0042*/ 	.short	0x0000
        /*0044*/ 	.byte	0x00, 0xf5, 0x21, 0x00


	//----- nvinfo : EIATTR_SPARSE_MMA_MASK
	.align		4
.L_73:
        /*0048*/ 	.byte	0x03, 0x50
        /*004a*/ 	.short	0x0000


	//----- nvinfo : EIATTR_MAXREG_COUNT
	.align		4
        /*004c*/ 	.byte	0x03, 0x1b
        /*004e*/ 	.short	0x00ff


	//----- nvinfo : EIATTR_MERCURY_ISA_VERSION
	.align		4
        /*0050*/ 	.byte	0x03, 0x5f
        /*0052*/ 	.short	0x0101


	//----- nvinfo : EIATTR_VRC_CTA_INIT_COUNT
	.align		4
        /*0054*/ 	.byte	0x02, 0x4a
	.zero		1
	.zero		1


	//----- nvinfo : EIATTR_EXIT_INSTR_OFFSETS
	.align		4
        /*0058*/ 	.byte	0x04, 0x1c
        /*005a*/ 	.short	(.L_75 - .L_74)


	//   ....[0]....
.L_74:
        /*005c*/ 	.word	0x00000090


	//   ....[1]....
        /*0060*/ 	.word	0x000003f0


	//   ....[2]....
        /*0064*/ 	.word	0x000005a0


	//   ....[3]....
        /*0068*/ 	.word	0x000006d0


	//   ....[4]....
        /*006c*/ 	.word	0x00000770


	//----- nvinfo : EIATTR_CBANK_PARAM_SIZE
	.align		4
.L_75:
        /*0070*/ 	.byte	0x03, 0x19
        /*0072*/ 	.short	0x0014


	//----- nvinfo : EIATTR_PARAM_CBANK
	.align		4
        /*0074*/ 	.byte	0x04, 0x0a
        /*0076*/ 	.short	(.L_77 - .L_76)
	.align		4
.L_76:
        /*0078*/ 	.word	index@(.nv.constant0._Z10sumColumn1Pjjjj)
        /*007c*/ 	.short	0x0380
        /*007e*/ 	.short	0x0014


	//----- nvinfo : EIATTR_SW_WAR
	.align		4
.L_77:
        /*0080*/ 	.byte	0x04, 0x36
        /*0082*/ 	.short	(.L_79 - .L_78)
.L_78:
        /*0084*/ 	.word	0x00000008
.L_79:


//--------------------- .nv.info._Z7sumRow1PcjjjPj --------------------------
	.section	.nv.info._Z7sumRow1PcjjjPj,"",@"SHT_CUDA_INFO"
	.sectionflags	@""
	.align	4


	//----- nvinfo : EIATTR_CUDA_API_VERSION
	.align		4
        /*0000*/ 	.byte	0x04, 0x37
        /*0002*/ 	.short	(.L_81 - .L_80)
.L_80:
        /*0004*/ 	.word	0x00000082


	//----- nvinfo : EIATTR_KPARAM_INFO
	.align		4
.L_81:
        /*0008*/ 	.byte	0x04, 0x17
        /*000a*/ 	.short	(.L_83 - .L_82)
.L_82:
        /*000c*/ 	.word	0x00000000
        /*0010*/ 	.short	0x0004
        /*0012*/ 	.short	0x0018
        /*0014*/ 	.byte	0x00, 0xf5, 0x21, 0x00


	//----- nvinfo : EIATTR_KPARAM_INFO
	.align		4
.L_83:
        /*0018*/ 	.byte	0x04, 0x17
        /*001a*/ 	.short	(.L_85 - .L_84)
.L_84:
        /*001c*/ 	.word	0x00000000
        /*0020*/ 	.short	0x0003
        /*0022*/ 	.short	0x0010
        /*0024*/ 	.byte	0x00, 0xf0, 0x11, 0x00


	//----- nvinfo : EIATTR_KPARAM_INFO
	.align		4
.L_85:
        /*0028*/ 	.byte	0x04, 0x17
        /*002a*/ 	.short	(.L_87 - .L_86)
.L_86:
        /*002c*/ 	.word	0x00000000
        /*0030*/ 	.short	0x0002
        /*0032*/ 	.short	0x000c
        /*0034*/ 	.byte	0x00, 0xf0, 0x11, 0x00


	//----- nvinfo : EIATTR_KPARAM_INFO
	.align		4
.L_87:
        /*0038*/ 	.byte	0x04, 0x17
        /*003a*/ 	.short	(.L_89 - .L_88)
.L_88:
        /*003c*/ 	.word	0x00000000
        /*0040*/ 	.short	0x0001
        /*0042*/ 	.short	0x0008
        /*0044*/ 	.byte	0x00, 0xf0, 0x11, 0x00


	//----- nvinfo : EIATTR_KPARAM_INFO
	.align		4
.L_89:
        /*0048*/ 	.byte	0x04, 0x17
        /*004a*/ 	.short	(.L_91 - .L_90)
.L_90:
        /*004c*/ 	.word	0x00000000
        /*0050*/ 	.short	0x0000
        /*0052*/ 	.short	0x0000
        /*0054*/ 	.byte	0x00, 0xf5, 0x21, 0x00


	//----- nvinfo : EIATTR_SPARSE_MMA_MASK
	.align		4
.L_91:
        /*0058*/ 	.byte	0x03, 0x50
        /*005a*/ 	.short	0x0000


	//----- nvinfo : EIATTR_MAXREG_COUNT
	.align		4
        /*005c*/ 	.byte	0x03, 0x1b
        /*005e*/ 	.short	0x00ff


	//----- nvinfo : EIATTR_MERCURY_ISA_VERSION
	.align		4
        /*0060*/ 	.byte	0x03, 0x5f
        /*0062*/ 	.short	0x0101


	//----- nvinfo : EIATTR_VRC_CTA_INIT_COUNT
	.align		4
        /*0064*/ 	.byte	0x02, 0x4a
	.zero		1
	.zero		1


	//----- nvinfo : EIATTR_EXIT_INSTR_OFFSETS
	.align		4
        /*0068*/ 	.byte	0x04, 0x1c
        /*006a*/ 	.short	(.L_93 - .L_92)


	//   ....[0]....
.L_92:
        /*006c*/ 	.word	0x00000070


	//   ....[1]....
        /*0070*/ 	.word	0x00000140


	//   ....[2]....
        /*0074*/ 	.word	0x000004c0


	//   ....[3]....
        /*0078*/ 	.word	0x00000620


	//   ....[4]....
        /*007c*/ 	.word	0x00000720


	//   ....[5]....
        /*0080*/ 	.word	0x000007a0


	//----- nvinfo : EIATTR_CBANK_PARAM_SIZE
	.align		4
.L_93:
        /*0084*/ 	.byte	0x03, 0x19
        /*0086*/ 	.short	0x0020


	//----- nvinfo : EIATTR_PARAM_CBANK
	.align		4
        /*0088*/ 	.byte	0x04, 0x0a
        /*008a*/ 	.short	(.L_95 - .L_94)
	.align		4
.L_94:
        /*008c*/ 	.word	index@(.nv.constant0._Z7sumRow1PcjjjPj)
        /*0090*/ 	.short	0x0380
        /*0092*/ 	.short	0x0020


	//----- nvinfo : EIATTR_SW_WAR
	.align		4
.L_95:
        /*0094*/ 	.byte	0x04, 0x36
        /*0096*/ 	.short	(.L_97 - .L_96)
.L_96:
        /*0098*/ 	.word	0x00000008
.L_97:


//--------------------- .nv.callgraph             --------------------------
	.section	.nv.callgraph,"",@"SHT_CUDA_CALLGRAPH"
	.align	4
	.sectionentsize	8
	.align		4
        /*0000*/ 	.word	0x00000000
	.align		4
        /*0004*/ 	.word	0xffffffff
	.align		4
        /*0008*/ 	.word	0x00000000
	.align		4
        /*000c*/ 	.word	0xfffffffe
	.align		4
        /*0010*/ 	.word	0x00000000
	.align		4
        /*0014*/ 	.word	0xfffffffd
	.align		4
        /*0018*/ 	.word	0x00000000
	.align		4
        /*001c*/ 	.word	0xfffffffc


//--------------------- .text._Z10sumColumn2Pjjjj --------------------------
	.section	.text._Z10sumColumn2Pjjjj,"ax",@progbits
	.align	128
        .global         _Z10sumColumn2Pjjjj
        .type           _Z10sumColumn2Pjjjj,@function
        .size           _Z10sumColumn2Pjjjj,(.L_x_30 - _Z10sumColumn2Pjjjj)
        .other          _Z10sumColumn2Pjjjj,@"STO_CUDA_ENTRY STV_DEFAULT"
_Z10sumColumn2Pjjjj:
.text._Z10sumColumn2Pjjjj:
[----:B------:R-:W-:Y:S01]  /*0000*/  LDC R1, c[0x0][0x37c] ;  /* 0x0000df00ff017b82 */ /* 0x000fe20000000800 */
[----:B------:R-:W0:Y:S07]  /*0010*/  S2R R3, SR_TID.X ;  /* 0x0000000000037919 */ /* 0x000e2e0000002100 */
[----:B------:R-:W0:Y:S08]  /*0020*/  S2UR UR4, SR_CTAID.X ;  /* 0x00000000000479c3 */ /* 0x000e300000002500 */
[----:B------:R-:W0:Y:S08]  /*0030*/  LDC R4, c[0x0][0x360] ;  /* 0x0000d800ff047b82 */ /* 0x000e300000000800 */
[----:B------:R-:W1:Y:S01]  /*0040*/  LDC R13, c[0x0][0x390] ;  /* 0x0000e400ff0d7b82 */ /* 0x000e620000000800 */
[----:B0-----:R-:W-:-:S05]  /*0050*/  IMAD R4, R4, UR4, R3 ;  /* 0x0000000404047c24 */ /* 0x001fca000f8e0203 */
[----:B-1----:R-:W-:-:S13]  /*0060*/  ISETP.GE.U32.AND P0, PT, R4, R13, PT ;  /* 0x0000000d0400720c */ /* 0x002fda0003f06070 */
[----:B------:R-:W-:Y:S05]  /*0070*/  @P0 EXIT ;  /* 0x000000000000094d */ /* 0x000fea0003800000 */
[----:B------:R-:W0:Y:S02]  /*0080*/  LDCU UR4, c[0x0][0x38c] ;  /* 0x00007180ff0477ac */ /* 0x000e240008000800 */
[----:B0-----:R-:W-:-:S06]  /*0090*/  UIADD3 UR4, UPT, UPT, UR4, -0x1, URZ ;  /* 0xffffffff04047890 */ /* 0x001fcc000fffe0ff */
[----:B------:R-:W-:-:S05]  /*00a0*/  IMAD R0, R13, UR4, RZ ;  /* 0x000000040d007c24 */ /* 0x000fca000f8e02ff */
[----:B------:R-:W-:-:S13]  /*00b0*/  ISETP.GE.U32.AND P0, PT, R0, R13, PT ;  /* 0x0000000d0000720c */ /* 0x000fda0003f06070 */
[----:B------:R-:W-:Y:S05]  /*00c0*/  @!P0 EXIT ;  /* 0x000000000000894d */ /* 0x000fea0003800000 */
[----:B------:R-:W0:Y:S01]  /*00d0*/  LDC.64 R2, c[0x0][0x380] ;  /* 0x0000e000ff027b82 */ /* 0x000e220000000a00 */
[----:B------:R-:W-:Y:S01]  /*00e0*/  BSSY.RECONVERGENT B0, `(.L_x_0) ;  /* 0x000002b000007945 */ /* 0x000fe20003800200 */
[----:B0-----:R-:W-:-:S04]  /*00f0*/  IMAD.WIDE R2, R4, 0x4, R2 ;  /* 0x0000000404027825 */ /* 0x001fc800078e0202 */
[----:B------:R-:W-:-:S04]  /*0100*/  IMAD.WIDE.U32 R6, R0, 0x4, R2 ;  /* 0x0000000400067825 */ /* 0x000fc800078e0002 */
[----:B------:R-:W-:Y:S01]  /*0110*/  IMAD.WIDE.U32 R8, R13, 0x8, R2 ;  /* 0x000000080d087825 */ /* 0x000fe200078e0002 */
[----:B------:R-:W-:-:S04]  /*0120*/  IADD3 R3, P0, PT, R6, 0x1, RZ ;  /* 0x0000000106037810 */ /* 0x000fc80007f1e0ff */
[----:B------:R-:W-:Y:S01]  /*0130*/  ISETP.GT.U32.AND P1, PT, R3, R8, PT ;  /* 0x000000080300720c */ /* 0x000fe20003f24070 */
[----:B------:R-:W-:Y:S01]  /*0140*/  IMAD.X R11, RZ, RZ, R7, P0 ;  /* 0x000000ffff0b7224 */ /* 0x000fe200000e0607 */
[----:B------:R-:W-:-:S04]  /*0150*/  ISETP.GE.U32.AND P0, PT, R8, R3, PT ;  /* 0x000000030800720c */ /* 0x000fc80003f06070 */
[----:B------:R-:W-:Y:S02]  /*0160*/  ISETP.GT.U32.AND.EX P1, PT, R11, R9, PT, P1 ;  /* 0x000000090b00720c */ /* 0x000fe40003f24110 */
[----:B------:R-:W-:Y:S02]  /*0170*/  ISETP.GE.U32.AND.EX P0, PT, R9, R11, PT, P0 ;  /* 0x0000000b0900720c */ /* 0x000fe40003f06100 */
[-C--:B------:R-:W-:Y:S01]  /*0180*/  SEL R7, R3, R8.reuse, P1 ;  /* 0x0000000803077207 */ /* 0x080fe20000800000 */
[----:B------:R-:W-:Y:S01]  /*0190*/  IMAD.WIDE.U32 R2, R13, 0x4, RZ ;  /* 0x000000040d027825 */ /* 0x000fe200078e00ff */
[----:B------:R-:W-:Y:S02]  /*01a0*/  SEL R5, RZ, 0x1, P0 ;  /* 0x00000001ff057807 */ /* 0x000fe40000000000 */
[----:B------:R-:W-:Y:S02]  /*01b0*/  SEL R11, R11, R9, P1 ;  /* 0x000000090b0b7207 */ /* 0x000fe40000800000 */
[----:B------:R-:W-:-:S04]  /*01c0*/  IADD3 R7, P0, P1, R7, -R8, -R5 ;  /* 0x8000000807077210 */ /* 0x000fc8000791e805 */
[----:B------:R-:W-:-:S04]  /*01d0*/  IADD3.X R9, PT, PT, R11, -0x1, ~R9, P0, P1 ;  /* 0xffffffff0b097810 */ /* 0x000fc800007e2c09 */
[----:B------:R-:W-:-:S04]  /*01e0*/  LOP3.LUT R6, R9, R3, RZ, 0xfc, !PT ;  /* 0x0000000309067212 */ /* 0x000fc800078efcff */
[----:B------:R-:W-:-:S13]  /*01f0*/  ISETP.NE.U32.AND P0, PT, R6, RZ, PT ;  /* 0x000000ff0600720c */ /* 0x000fda0003f05070 */
[----:B------:R-:W-:Y:S05]  /*0200*/  @P0 BRA `(.L_x_1) ;  /* 0x0000000000500947 */ /* 0x000fea0003800000 */
[----:B------:R-:W0:Y:S01]  /*0210*/  I2F.U32.RP R6, R2 ;  /* 0x0000000200067306 */ /* 0x000e220000209000 */
[----:B------:R-:W-:Y:S01]  /*0220*/  IMAD.MOV R11, RZ, RZ, -R2 ;  /* 0x000000ffff0b7224 */ /* 0x000fe200078e0a02 */
[----:B------:R-:W-:-:S06]  /*0230*/  ISETP.NE.U32.AND P2, PT, R2, RZ, PT ;  /* 0x000000ff0200720c */ /* 0x000fcc0003f45070 */
[----:B0-----:R-:W0:Y:S02]  /*0240*/  MUFU.RCP R6, R6 ;  /* 0x0000000600067308 */ /* 0x001e240000001000 */
[----:B0-----:R-:W-:-:S06]  /*0250*/  VIADD R8, R6, 0xffffffe ;  /* 0x0ffffffe06087836 */ /* 0x001fcc0000000000 */
[----:B------:R0:W1:Y:S02]  /*0260*/  F2I.FTZ.U32.TRUNC.NTZ R9, R8 ;  /* 0x0000000800097305 */ /* 0x000064000021f000 */
[----:B0-----:R-:W-:Y:S02]  /*0270*/  IMAD.MOV.U32 R8, RZ, RZ, RZ ;  /* 0x000000ffff087224 */ /* 0x001fe400078e00ff */
[----:B-1----:R-:W-:-:S04]  /*0280*/  IMAD R11, R11, R9, RZ ;  /* 0x000000090b0b7224 */ /* 0x002fc800078e02ff */
[----:B------:R-:W-:-:S06]  /*0290*/  IMAD.HI.U32 R10, R9, R11, R8 ;  /* 0x0000000b090a7227 */ /* 0x000fcc00078e0008 */
[----:B------:R-:W-:-:S05]  /*02a0*/  IMAD.HI.U32 R6, R10, R7, RZ ;  /* 0x000000070a067227 */ /* 0x000fca00078e00ff */
[----:B------:R-:W-:-:S05]  /*02b0*/  IADD3 R9, PT, PT, -R6, RZ, RZ ;  /* 0x000000ff06097210 */ /* 0x000fca0007ffe1ff */
[----:B------:R-:W-:-:S05]  /*02c0*/  IMAD R7, R2, R9, R7 ;  /* 0x0000000902077224 */ /* 0x000fca00078e0207 */
[----:B------:R-:W-:-:S13]  /*02d0*/  ISETP.GE.U32.AND P0, PT, R7, R2, PT ;  /* 0x000000020700720c */ /* 0x000fda0003f06070 */
[----:B------:R-:W-:Y:S02]  /*02e0*/  @P0 IMAD.IADD R7, R7, 0x1, -R2 ;  /* 0x0000000107070824 */ /* 0x000fe400078e0a02 */
[----:B------:R-:W-:-:S03]  /*02f0*/  @P0 VIADD R6, R6, 0x1 ;  /* 0x0000000106060836 */ /* 0x000fc60000000000 */
[----:B------:R-:W-:Y:S01]  /*0300*/  ISETP.GE.U32.AND P1, PT, R7, R2, PT ;  /* 0x000000020700720c */ /* 0x000fe20003f26070 */
[----:B------:R-:W-:-:S12]  /*0310*/  HFMA2 R7, -RZ, RZ, 0, 0 ;  /* 0x00000000ff077431 */ /* 0x000fd800000001ff */
[----:B------:R-:W-:Y:S01]  /*0320*/  @P1 VIADD R6, R6, 0x1 ;  /* 0x0000000106061836 */ /* 0x000fe20000000000 */
[----:B------:R-:W-:Y:S01]  /*0330*/  @!P2 LOP3.LUT R6, RZ, R2, RZ, 0x33, !PT ;  /* 0x00000002ff06a212 */ /* 0x000fe200078e33ff */
[----:B------:R-:W-:Y:S06]  /*0340*/  BRA `(.L_x_2) ;  /* 0x0000000000107947 */ /* 0x000fec0003800000 */
.L_x_1:
[----:B------:R-:W-:-:S07]  /*0350*/  MOV R6, 0x370 ;  /* 0x0000037000067802 */ /* 0x000fce0000000f00 */
[----:B------:R-:W-:Y:S05]  /*0360*/  CALL.REL.NOINC `($__internal_0_$__cuda_sm20_div_u64) ;  /* 0x0000000400047944 */ /* 0x000fea0003c00000 */
[----:B------:R-:W-:Y:S02]  /*0370*/  IMAD.MOV.U32 R6, RZ, RZ, R8 ;  /* 0x000000ffff067224 */ /* 0x000fe400078e0008 */
[----:B------:R-:W-:-:S07]  /*0380*/  IMAD.MOV.U32 R7, RZ, RZ, R9 ;  /* 0x000000ffff077224 */ /* 0x000fce00078e0009 */
.L_x_2:
[----:B------:R-:W-:Y:S05]  /*0390*/  BSYNC.RECONVERGENT B0 ;  /* 0x0000000000007941 */ /* 0x000fea0003800200 */
.L_x_0:
[----:B------:R-:W0:Y:S01]  /*03a0*/  LDC.64 R8, c[0x0][0x380] ;  /* 0x0000e000ff087b82 */ /* 0x000e220000000a00 */
[----:B------:R-:W-:Y:S01]  /*03b0*/  IADD3 R10, P0, PT, R6, R5, RZ ;  /* 0x00000005060a7210 */ /* 0x000fe20007f1e0ff */
[----:B------:R-:W1:Y:S01]  /*03c0*/  LDCU.64 UR4, c[0x0][0x358] ;  /* 0x00006b00ff0477ac */ /* 0x000e620008000a00 */
[----:B------:R-:W-:Y:S02]  /*03d0*/  BSSY.RECONVERGENT B0, `(.L_x_3) ;  /* 0x000001b000007945 */ /* 0x000fe40003800200 */
[C---:B------:R-:W-:Y:S01]  /*03e0*/  LOP3.LUT R5, R10.reuse, 0x3, RZ, 0xc0, !PT ;  /* 0x000000030a057812 */ /* 0x040fe200078ec0ff */
[----:B------:R-:W-:Y:S01]  /*03f0*/  IMAD.X R6, RZ, RZ, R7, P0 ;  /* 0x000000ffff067224 */ /* 0x000fe200000e0607 */
[----:B------:R-:W-:Y:S02]  /*0400*/  ISETP.GE.U32.AND P0, PT, R10, 0x3, PT ;  /* 0x000000030a00780c */ /* 0x000fe40003f06070 */
[----:B------:R-:W-:Y:S02]  /*0410*/  ISETP.NE.U32.AND P1, PT, R5, 0x3, PT ;  /* 0x000000030500780c */ /* 0x000fe40003f25070 */
[----:B------:R-:W-:-:S02]  /*0420*/  ISETP.GE.U32.AND.EX P0, PT, R6, RZ, PT, P0 ;  /* 0x000000ff0600720c */ /* 0x000fc40003f06100 */
[----:B------:R-:W-:Y:S01]  /*0430*/  ISETP.NE.AND.EX P1, PT, RZ, RZ, PT, P1 ;  /* 0x000000ffff00720c */ /* 0x000fe20003f25310 */
[----:B0-----:R-:W-:-:S04]  /*0440*/  IMAD.WIDE R8, R4, 0x4, R8 ;  /* 0x0000000404087825 */ /* 0x001fc800078e0208 */
[----:B------:R-:W-:Y:S01]  /*0450*/  IMAD.MOV.U32 R7, RZ, RZ, R9 ;  /* 0x000000ffff077224 */ /* 0x000fe200078e0009 */
[----:B------:R-:W-:-:S07]  /*0460*/  MOV R6, R8 ;  /* 0x0000000800067202 */ /* 0x000fce0000000f00 */
[----:B-1----:R-:W-:Y:S05]  /*0470*/  @!P1 BRA `(.L_x_4) ;  /* 0x0000000000409947 */ /* 0x002fea0003800000 */
[----:B------:R0:W5:Y:S01]  /*0480*/  LDG.E R5, desc[UR4][R8.64] ;  /* 0x0000000408057981 */ /* 0x000162000c1e1900 */
[----:B------:R-:W-:Y:S01]  /*0490*/  VIADD R10, R10, 0x1 ;  /* 0x000000010a0a7836 */ /* 0x000fe20000000000 */
[----:B------:R-:W-:Y:S01]  /*04a0*/  MOV R6, R8 ;  /* 0x0000000800067202 */ /* 0x000fe20000000f00 */
[----:B------:R-:W-:Y:S02]  /*04b0*/  IMAD.MOV.U32 R11, RZ, RZ, RZ ;  /* 0x000000ffff0b7224 */ /* 0x000fe400078e00ff */
[----:B------:R-:W-:Y:S01]  /*04c0*/  IMAD.MOV.U32 R7, RZ, RZ, R9 ;  /* 0x000000ffff077224 */ /* 0x000fe200078e0009 */
[----:B------:R-:W-:-:S07]  /*04d0*/  LOP3.LUT R10, R10, 0x3, RZ, 0xc0, !PT ;  /* 0x000000030a0a7812 */ /* 0x000fce00078ec0ff */
.L_x_5:
[----:B-1----:R-:W-:-:S05]  /*04e0*/  IADD3 R6, P1, PT, R2, R6, RZ ;  /* 0x0000000602067210 */ /* 0x002fca0007f3e0ff */
[----:B------:R-:W-:-:S05]  /*04f0*/  IMAD.X R7, R3, 0x1, R7, P1 ;  /* 0x0000000103077824 */ /* 0x000fca00008e0607 */
[----:B------:R-:W2:Y:S01]  /*0500*/  LDG.E R4, desc[UR4][R6.64] ;  /* 0x0000000406047981 */ /* 0x000ea2000c1e1900 */
[----:B------:R-:W-:-:S04]  /*0510*/  IADD3 R10, P1, PT, R10, -0x1, RZ ;  /* 0xffffffff0a0a7810 */ /* 0x000fc80007f3e0ff */
[----:B------:R-:W-:Y:S02]  /*0520*/  IADD3.X R11, PT, PT, R11, -0x1, RZ, P1, !PT ;  /* 0xffffffff0b0b7810 */ /* 0x000fe40000ffe4ff */
[----:B------:R-:W-:-:S04]  /*0530*/  ISETP.NE.U32.AND P1, PT, R10, RZ, PT ;  /* 0x000000ff0a00720c */ /* 0x000fc80003f25070 */
[----:B------:R-:W-:Y:S01]  /*0540*/  ISETP.NE.AND.EX P1, PT, R11, RZ, PT, P1 ;  /* 0x000000ff0b00720c */ /* 0x000fe20003f25310 */
[----:B--2--5:R-:W-:-:S05]  /*0550*/  IMAD.IADD R5, R4, 0x1, R5 ;  /* 0x0000000104057824 */ /* 0x024fca00078e0205 */
[----:B------:R1:W-:Y:S07]  /*0560*/  STG.E desc[UR4][R6.64], R5 ;  /* 0x0000000506007986 */ /* 0x0003ee000c101904 */
[----:B------:R-:W-:Y:S05]  /*0570*/  @P1 BRA `(.L_x_5) ;  /* 0xfffffffc00d81947 */ /* 0x000fea000383ffff */
.L_x_4:
[----:B------:R-:W-:Y:S05]  /*0580*/  BSYNC.RECONVERGENT B0 ;  /* 0x0000000000007941 */ /* 0x000fea0003800200 */
.L_x_3:
[----:B------:R-:W-:Y:S05]  /*0590*/  @!P0 EXIT ;  /* 0x000000000000894d */ /* 0x000fea0003800000 */
[----:B------:R2:W5:Y:S01]  /*05a0*/  LDG.E R13, desc[UR4][R6.64] ;  /* 0x00000004060d7981 */ /* 0x000562000c1e1900 */
[----:B------:R-:W3:Y:S01]  /*05b0*/  LDC R21, c[0x0][0x390] ;  /* 0x0000e400ff157b82 */ /* 0x000ee20000000800 */
[----:B-1----:R-:W-:-:S07]  /*05c0*/  IMAD.WIDE.U32 R4, R0, 0x4, R8 ;  /* 0x0000000400047825 */ /* 0x002fce00078e0008 */
.L_x_6:
[----:B------:R-:W-:-:S04]  /*05d0*/  IADD3 R10, P0, PT, R2, R6, RZ ;  /* 0x00000006020a7210 */ /* 0x000fc80007f1e0ff */
[----:B------:R-:W-:-:S05]  /*05e0*/  IADD3.X R11, PT, PT, R3, R7, RZ, P0, !PT ;  /* 0x00000007030b7210 */ /* 0x000fca00007fe4ff */
[----:B------:R-:W4:Y:S01]  /*05f0*/  LDG.E R0, desc[UR4][R10.64] ;  /* 0x000000040a007981 */ /* 0x000f22000c1e1900 */
[----:B-12---:R-:W-:-:S05]  /*0600*/  IADD3 R6, P0, PT, R2, R10, RZ ;  /* 0x0000000a02067210 */ /* 0x006fca0007f1e0ff */
[----:B------:R-:W-:Y:S02]  /*0610*/  IMAD.X R7, R3, 0x1, R11, P0 ;  /* 0x0000000103077824 */ /* 0x000fe400000e060b */
[----:B----45:R-:W-:-:S05]  /*0620*/  IMAD.IADD R13, R0, 0x1, R13 ;  /* 0x00000001000d7824 */ /* 0x030fca00078e020d */
[----:B------:R-:W-:Y:S04]  /*0630*/  STG.E desc[UR4][R10.64], R13 ;  /* 0x0000000d0a007986 */ /* 0x000fe8000c101904 */
[----:B------:R-:W2:Y:S01]  /*0640*/  LDG.E R0, desc[UR4][R6.64] ;  /* 0x0000000406007981 */ /* 0x000ea2000c1e1900 */
[----:B0-----:R-:W-:-:S05]  /*0650*/  IADD3 R8, P0, PT, R2, R6, RZ ;  /* 0x0000000602087210 */ /* 0x001fca0007f1e0ff */
[----:B------:R-:W-:Y:S01]  /*0660*/  IMAD.X R9, R3, 0x1, R7, P0 ;  /* 0x0000000103097824 */ /* 0x000fe200000e0607 */
[----:B--2---:R-:W-:-:S05]  /*0670*/  IADD3 R15, PT, PT, R13, R0, RZ ;  /* 0x000000000d0f7210 */ /* 0x004fca0007ffe0ff */
[----:B------:R0:W-:Y:S04]  /*0680*/  STG.E desc[UR4][R6.64], R15 ;  /* 0x0000000f06007986 */ /* 0x0001e8000c101904 */
[----:B------:R-:W2:Y:S01]  /*0690*/  LDG.E R0, desc[UR4][R8.64] ;  /* 0x0000000408007981 */ /* 0x000ea2000c1e1900 */
[----:B------:R-:W-:-:S05]  /*06a0*/  IADD3 R12, P0, PT, R2, R8, RZ ;  /* 0x00000008020c7210 */ /* 0x000fca0007f1e0ff */
[----:B------:R-:W-:Y:S02]  /*06b0*/  IMAD.X R19, R3, 0x1, R9, P0 ;  /* 0x0000000103137824 */ /* 0x000fe400000e0609 */
[----:B0-----:R-:W-:-:S03]  /*06c0*/  IMAD.MOV.U32 R6, RZ, RZ, R12 ;  /* 0x000000ffff067224 */ /* 0x001fc600078e000c */
[----:B------:R-:W-:Y:S01]  /*06d0*/  MOV R7, R19 ;  /* 0x0000001300077202 */ /* 0x000fe20000000f00 */
[----:B--2---:R-:W-:-:S05]  /*06e0*/  IMAD.IADD R17, R15, 0x1, R0 ;  /* 0x000000010f117824 */ /* 0x004fca00078e0200 */
[----:B------:R1:W-:Y:S04]  /*06f0*/  STG.E desc[UR4][R8.64], R17 ;  /* 0x0000001108007986 */ /* 0x0003e8000c101904 */
[----:B------:R-:W2:Y:S01]  /*0700*/  LDG.E R0, desc[UR4][R6.64] ;  /* 0x0000000406007981 */ /* 0x000ea2000c1e1900 */
[----:B---3--:R-:W-:-:S03]  /*0710*/  IMAD.WIDE.U32 R10, R21, 0x8, R8 ;  /* 0x00000008150a7825 */ /* 0x008fc600078e0008 */
[----:B------:R-:W-:-:S04]  /*0720*/  ISETP.GT.U32.AND P0, PT, R10, R4, PT ;  /* 0x000000040a00720c */ /* 0x000fc80003f04070 */
[----:B------:R-:W-:Y:S01]  /*0730*/  ISETP.GT.U32.AND.EX P0, PT, R11, R5, PT, P0 ;  /* 0x000000050b00720c */ /* 0x000fe20003f04100 */
[----:B--2---:R-:W-:-:S05]  /*0740*/  IMAD.IADD R13, R17, 0x1, R0 ;  /* 0x00000001110d7824 */ /* 0x004fca00078e0200 */
[----:B------:R1:W-:Y:S07]  /*0750*/  STG.E desc[UR4][R6.64], R13 ;  /* 0x0000000d06007986 */ /* 0x0003ee000c101904 */
[----:B------:R-:W-:Y:S05]  /*0760*/  @!P0 BRA `(.L_x_6) ;  /* 0xfffffffc00988947 */ /* 0x000fea000383ffff */
[----:B------:R-:W-:Y:S05]  /*0770*/  EXIT ;  /* 0x000000000000794d */ /* 0x000fea0003800000 */
        .weak           $__internal_0_$__cuda_sm20_div_u64
        .type           $__internal_0_$__cuda_sm20_div_u64,@function
        .size           $__internal_0_$__cuda_sm20_div_u64,(.L_x_30 - $__internal_0_$__cuda_sm20_div_u64)
$__internal_0_$__cuda_sm20_div_u64:
[----:B------:R-:W0:Y:S08]  /*0780*/  I2F.U64.RP R8, R2 ;  /* 0x0000000200087312 */ /* 0x000e300000309000 */
[----:B0-----:R-:W0:Y:S02]  /*0790*/  MUFU.RCP R8, R8 ;  /* 0x0000000800087308 */ /* 0x001e240000001000 */
[----:B0-----:R-:W-:-:S06]  /*07a0*/  VIADD R10, R8, 0x1ffffffe ;  /* 0x1ffffffe080a7836 */ /* 0x001fcc0000000000 */
[----:B------:R-:W0:Y:S02]  /*07b0*/  F2I.U64.TRUNC R10, R10 ;  /* 0x0000000a000a7311 */ /* 0x000e24000020d800 */
[----:B0-----:R-:W-:-:S04]  /*07c0*/  IMAD.WIDE.U32 R12, R10, R2, RZ ;  /* 0x000000020a0c7225 */ /* 0x001fc800078e00ff */
[----:B------:R-:W-:Y:S01]  /*07d0*/  IMAD R13, R10, R3, R13 ;  /* 0x000000030a0d7224 */ /* 0x000fe200078e020d */
[----:B------:R-:W-:-:S03]  /*07e0*/  IADD3 R15, P0, PT, RZ, -R12, RZ ;  /* 0x8000000cff0f7210 */ /* 0x000fc60007f1e0ff */
[----:B------:R-:W-:Y:S02]  /*07f0*/  IMAD R13, R11, R2, R13 ;  /* 0x000000020b0d7224 */ /* 0x000fe400078e020d */
[----:B------:R-:W-:-:S04]  /*0800*/  IMAD.HI.U32 R12, R10, R15, RZ ;  /* 0x0000000f0a0c7227 */ /* 0x000fc800078e00ff */
[----:B------:R-:W-:Y:S01]  /*0810*/  IMAD.X R17, RZ, RZ, ~R13, P0 ;  /* 0x000000ffff117224 */ /* 0x000fe200000e0e0d */
[----:B------:R-:W-:-:S03]  /*0820*/  MOV R13, R10 ;  /* 0x0000000a000d7202 */ /* 0x000fc60000000f00 */
[-C--:B------:R-:W-:Y:S02]  /*0830*/  IMAD R19, R11, R17.reuse, RZ ;  /* 0x000000110b137224 */ /* 0x080fe400078e02ff */
[----:B------:R-:W-:-:S04]  /*0840*/  IMAD.WIDE.U32 R12, P0, R10, R17, R12 ;  /* 0x000000110a0c7225 */ /* 0x000fc8000780000c */
[----:B------:R-:W-:-:S04]  /*0850*/  IMAD.HI.U32 R17, R11, R17, RZ ;  /* 0x000000110b117227 */ /* 0x000fc800078e00ff */
[----:B------:R-:W-:-:S04]  /*0860*/  IMAD.HI.U32 R12, P1, R11, R15, R12 ;  /* 0x0000000f0b0c7227 */ /* 0x000fc8000782000c */
[----:B------:R-:W-:Y:S01]  /*0870*/  IMAD.X R8, R17, 0x1, R11, P0 ;  /* 0x0000000111087824 */ /* 0x000fe200000e060b */
[----:B------:R-:W-:-:S04]  /*0880*/  IADD3 R13, P2, PT, R19, R12, RZ ;  /* 0x0000000c130d7210 */ /* 0x000fc80007f5e0ff */
[----:B------:R-:W-:Y:S01]  /*0890*/  IADD3.X R15, PT, PT, RZ, RZ, R8, P2, P1 ;  /* 0x000000ffff0f7210 */ /* 0x000fe200017e2408 */
[----:B------:R-:W-:-:S04]  /*08a0*/  IMAD.WIDE.U32 R10, R13, R2, RZ ;  /* 0x000000020d0a7225 */ /* 0x000fc800078e00ff */
[----:B------:R-:W-:Y:S01]  /*08b0*/  IMAD R8, R13, R3, R11 ;  /* 0x000000030d087224 */ /* 0x000fe200078e020b */
[----:B------:R-:W-:-:S03]  /*08c0*/  IADD3 R11, P0, PT, RZ, -R10, RZ ;  /* 0x8000000aff0b7210 */ /* 0x000fc60007f1e0ff */
[----:B------:R-:W-:Y:S02]  /*08d0*/  IMAD R8, R15, R2, R8 ;  /* 0x000000020f087224 */ /* 0x000fe400078e0208 */
[----:B------:R-:W-:-:S04]  /*08e0*/  IMAD.HI.U32 R12, R13, R11, RZ ;  /* 0x0000000b0d0c7227 */ /* 0x000fc800078e00ff */
[----:B------:R-:W-:-:S04]  /*08f0*/  IMAD.X R10, RZ, RZ, ~R8, P0 ;  /* 0x000000ffff0a7224 */ /* 0x000fc800000e0e08 */
[----:B------:R-:W-:-:S04]  /*0900*/  IMAD.WIDE.U32 R12, P0, R13, R10, R12 ;  /* 0x0000000a0d0c7225 */ /* 0x000fc8000780000c */
[C---:B------:R-:W-:Y:S02]  /*0910*/  IMAD R17, R15.reuse, R10, RZ ;  /* 0x0000000a0f117224 */ /* 0x040fe400078e02ff */
[----:B------:R-:W-:-:S04]  /*0920*/  IMAD.HI.U32 R8, P1, R15, R11, R12 ;  /* 0x0000000b0f087227 */ /* 0x000fc8000782000c */
[----:B------:R-:W-:Y:S02]  /*0930*/  HFMA2 R11, -RZ, RZ, 0, 0 ;  /* 0x00000000ff0b7431 */ /* 0x000fe400000001ff */
[----:B------:R-:W-:Y:S01]  /*0940*/  IMAD.HI.U32 R10, R15, R10, RZ ;  /* 0x0000000a0f0a7227 */ /* 0x000fe200078e00ff */
[----:B------:R-:W-:-:S03]  /*0950*/  IADD3 R8, P2, PT, R17, R8, RZ ;  /* 0x0000000811087210 */ /* 0x000fc60007f5e0ff */
[----:B------:R-:W-:Y:S02]  /*0960*/  IMAD.X R15, R10, 0x1, R15, P0 ;  /* 0x000000010a0f7824 */ /* 0x000fe400000e060f */
[----:B------:R-:W-:-:S03]  /*0970*/  IMAD.HI.U32 R10, R8, R7, RZ ;  /* 0x00000007080a7227 */ /* 0x000fc600078e00ff */
[----:B------:R-:W-:Y:S01]  /*0980*/  IADD3.X R12, PT, PT, RZ, RZ, R15, P2, P1 ;  /* 0x000000ffff0c7210 */ /* 0x000fe200017e240f */
[----:B------:R-:W-:-:S04]  /*0990*/  IMAD.WIDE.U32 R10, R8, R9, R10 ;  /* 0x00000009080a7225 */ /* 0x000fc800078e000a */
[C---:B------:R-:W-:Y:S02]  /*09a0*/  IMAD R13, R12.reuse, R9, RZ ;  /* 0x000000090c0d7224 */ /* 0x040fe400078e02ff */
[----:B------:R-:W-:-:S04]  /*09b0*/  IMAD.HI.U32 R10, P0, R12, R7, R10 ;  /* 0x000000070c0a7227 */ /* 0x000fc8000780000a */
[----:B------:R-:W-:Y:S01]  /*09c0*/  IMAD.HI.U32 R8, R12, R9, RZ ;  /* 0x000000090c087227 */ /* 0x000fe200078e00ff */
[----:B------:R-:W-:-:S03]  /*09d0*/  IADD3 R13, P1, PT, R13, R10, RZ ;  /* 0x0000000a0d0d7210 */ /* 0x000fc60007f3e0ff */
[----:B------:R-:W-:Y:S02]  /*09e0*/  IMAD.X R8, RZ, RZ, R8, P0 ;  /* 0x000000ffff087224 */ /* 0x000fe400000e0608 */
[----:B------:R-:W-:-:S04]  /*09f0*/  IMAD.WIDE.U32 R10, R13, R2, RZ ;  /* 0x000000020d0a7225 */ /* 0x000fc800078e00ff */
[----:B------:R-:W-:Y:S02]  /*0a00*/  IMAD.X R15, RZ, RZ, R8, P1 ;  /* 0x000000ffff0f7224 */ /* 0x000fe400008e0608 */
[----:B------:R-:W-:Y:S01]  /*0a10*/  IMAD R8, R13, R3, R11 ;  /* 0x000000030d087224 */ /* 0x000fe200078e020b */
[----:B------:R-:W-:-:S03]  /*0a20*/  IADD3 R11, P1, PT, -R10, R7, RZ ;  /* 0x000000070a0b7210 */ /* 0x000fc60007f3e1ff */
[-C--:B------:R-:W-:Y:S01]  /*0a30*/  IMAD R8, R15, R2.reuse, R8 ;  /* 0x000000020f087224 */ /* 0x080fe200078e0208 */
[----:B------:R-:W-:Y:S02]  /*0a40*/  ISETP.GE.U32.AND P0, PT, R11, R2, PT ;  /* 0x000000020b00720c */ /* 0x000fe40003f06070 */
[----:B------:R-:W-:Y:S02]  /*0a50*/  IADD3 R7, P2, PT, -R2, R11, RZ ;  /* 0x0000000b02077210 */ /* 0x000fe40007f5e1ff */
[----:B------:R-:W-:Y:S02]  /*0a60*/  IADD3.X R17, PT, PT, ~R8, R9, RZ, P1, !PT ;  /* 0x0000000908117210 */ /* 0x000fe40000ffe5ff */
[----:B------:R-:W-:Y:S02]  /*0a70*/  IADD3 R8, P1, PT, R13, 0x1, RZ ;  /* 0x000000010d087810 */ /* 0x000fe40007f3e0ff */
[C---:B------:R-:W-:Y:S01]  /*0a80*/  ISETP.GE.U32.AND.EX P0, PT, R17.reuse, R3, PT, P0 ;  /* 0x000000031100720c */ /* 0x040fe20003f06100 */
[----:B------:R-:W-:-:S02]  /*0a90*/  IMAD.X R9, R17, 0x1, ~R3, P2 ;  /* 0x0000000111097824 */ /* 0x000fc400010e0e03 */
[----:B------:R-:W-:Y:S01]  /*0aa0*/  IMAD.X R10, RZ, RZ, R15, P1 ;  /* 0x000000ffff0a7224 */ /* 0x000fe200008e060f */
[----:B------:R-:W-:Y:S02]  /*0ab0*/  SEL R7, R7, R11, P0 ;  /* 0x0000000b07077207 */ /* 0x000fe40000000000 */
[----:B------:R-:W-:Y:S02]  /*0ac0*/  SEL R13, R8, R13, P0 ;  /* 0x0000000d080d7207 */ /* 0x000fe40000000000 */
[----:B------:R-:W-:Y:S02]  /*0ad0*/  SEL R9, R9, R17, P0 ;  /* 0x0000001109097207 */ /* 0x000fe40000000000 */
[----:B------:R-:W-:Y:S02]  /*0ae0*/  SEL R10, R10, R15, P0 ;  /* 0x0000000f0a0a7207 */ /* 0x000fe40000000000 */
[----:B------:R-:W-:Y:S01]  /*0af0*/  ISETP.GE.U32.AND P0, PT, R7, R2, PT ;  /* 0x000000020700720c */ /* 0x000fe20003f06070 */
[----:B------:R-:W-:Y:S01]  /*0b00*/  IMAD.MOV.U32 R7, RZ, RZ, 0x0 ;  /* 0x00000000ff077424 */ /* 0x000fe200078e00ff */
[----:B------:R-:W-:-:S02]  /*0b10*/  IADD3 R8, P2, PT, R13, 0x1, RZ ;  /* 0x000000010d087810 */ /* 0x000fc40007f5e0ff */
[----:B------:R-:W-:Y:S02]  /*0b20*/  ISETP.GE.U32.AND.EX P0, PT, R9, R3, PT, P0 ;  /* 0x000000030900720c */ /* 0x000fe40003f06100 */
[----:B------:R-:W-:Y:S02]  /*0b30*/  ISETP.NE.U32.AND P1, PT, R2, RZ, PT ;  /* 0x000000ff0200720c */ /* 0x000fe40003f25070 */
[-C--:B------:R-:W-:Y:S02]  /*0b40*/  IADD3.X R9, PT, PT, RZ, R10.reuse, RZ, P2, !PT ;  /* 0x0000000aff097210 */ /* 0x080fe400017fe4ff */
[----:B------:R-:W-:Y:S02]  /*0b50*/  ISETP.NE.AND.EX P1, PT, R3, RZ, PT, P1 ;  /* 0x000000ff0300720c */ /* 0x000fe40003f25310 */
[----:B------:R-:W-:Y:S02]  /*0b60*/  SEL R8, R8, R13, P0 ;  /* 0x0000000d08087207 */ /* 0x000fe40000000000 */
[----:B------:R-:W-:-:S02]  /*0b70*/  SEL R9, R9, R10, P0 ;  /* 0x0000000a09097207 */ /* 0x000fc40000000000 */
[----:B------:R-:W-:Y:S02]  /*0b80*/  SEL R8, R8, 0xffffffff, P1 ;  /* 0xffffffff08087807 */ /* 0x000fe40000800000 */
[----:B------:R-:W-:Y:S01]  /*0b90*/  SEL R9, R9, 0xffffffff, P1 ;  /* 0xffffffff09097807 */ /* 0x000fe20000800000 */
[----:B------:R-:W-:Y:S06]  /*0ba0*/  RET.REL.NODEC R6 `(_Z10sumColumn2Pjjjj) ;  /* 0xfffffff406147950 */ /* 0x000fec0003c3ffff */
.L_x_7:
[----:B------:R-:W-:-:S00]  /*0bb0*/  BRA `(.L_x_7) ;  /* 0xfffffffc00fc7947 */ /* 0x000fc0000383ffff */
[----:B------:R-:W-:-:S00]  /*0bc0*/  NOP ;  /* 0x0000000000007918 */ /* 0x000fc00000000000 */
        /* <DEDUP_REMOVED lines=11> */
.L_x_30:


//--------------------- .text._Z7sumRow2PcjjjPj   --------------------------
	.section	.text._Z7sumRow2PcjjjPj,"ax",@progbits
	.align	128
        .global         _Z7sumRow2PcjjjPj
        .type           _Z7sumRow2PcjjjPj,@function
        .size           _Z7sumRow2PcjjjPj,(.L_x_32 - _Z7sumRow2PcjjjPj)
        .other          _Z7sumRow2PcjjjPj,@"STO_CUDA_ENTRY STV_DEFAULT"
_Z7sumRow2PcjjjPj:
.text._Z7sumRow2PcjjjPj:
[----:B------:R-:W-:Y:S01]  /*0000*/  LDC R1, c[0x0][0x37c] ;  /* 0x0000df00ff017b82 */ /* 0x000fe20000000800 */
[----:B------:R-:W0:Y:S07]  /*0010*/  S2R R3, SR_TID.X ;  /* 0x0000000000037919 */ /* 0x000e2e0000002100 */
[----:B------:R-:W0:Y:S01]  /*0020*/  S2UR UR4, SR_CTAID.X ;  /* 0x00000000000479c3 */ /* 0x000e220000002500 */
[----:B------:R-:W1:Y:S07]  /*0030*/  LDCU UR5, c[0x0][0x38c] ;  /* 0x00007180ff0577ac */ /* 0x000e6e0008000800 */
[----:B------:R-:W0:Y:S02]  /*0040*/  LDC R0, c[0x0][0x360] ;  /* 0x0000d800ff007b82 */ /* 0x000e240000000800 */
[----:B0-----:R-:W-:-:S05]  /*0050*/  IMAD R0, R0, UR4, R3 ;  /* 0x0000000400007c24 */ /* 0x001fca000f8e0203 */
[----:B-1----:R-:W-:-:S13]  /*0060*/  ISETP.GE.U32.AND P0, PT, R0, UR5, PT ;  /* 0x0000000500007c0c */ /* 0x002fda000bf06070 */
[----:B------:R-:W-:Y:S05]  /*0070*/  @P0 EXIT ;  /* 0x000000000000094d */ /* 0x000fea0003800000 */
[----:B------:R-:W0:Y:S01]  /*0080*/  LDC R9, c[0x0][0x390] ;  /* 0x0000e400ff097b82 */ /* 0x000e220000000800 */
[----:B------:R-:W1:Y:S01]  /*0090*/  LDCU.64 UR4, c[0x0][0x380] ;  /* 0x00007000ff0477ac */ /* 0x000e620008000a00 */
[----:B------:R-:W2:Y:S06]  /*00a0*/  LDCU.64 UR6, c[0x0][0x358] ;  /* 0x00006b00ff0677ac */ /* 0x000eac0008000a00 */
[----:B------:R-:W3:Y:S01]  /*00b0*/  LDC.64 R4, c[0x0][0x398] ;  /* 0x0000e600ff047b82 */ /* 0x000ee20000000a00 */
[----:B0-----:R-:W-:-:S05]  /*00c0*/  IMAD R7, R0, R9, RZ ;  /* 0x0000000900077224 */ /* 0x001fca00078e02ff */
[----:B-1----:R-:W-:-:S05]  /*00d0*/  IADD3 R2, P0, PT, R7, UR4, RZ ;  /* 0x0000000407027c10 */ /* 0x002fca000ff1e0ff */
[----:B------:R-:W-:-:S05]  /*00e0*/  IMAD.X R3, RZ, RZ, UR5, P0 ;  /* 0x00000005ff037e24 */ /* 0x000fca00080e06ff */
[----:B--2---:R-:W2:Y:S01]  /*00f0*/  LDG.E.S8 R11, desc[UR6][R2.64] ;  /* 0x00000006020b7981 */ /* 0x004ea2000c1e1300 */
[----:B------:R-:W-:Y:S01]  /*0100*/  ISETP.GE.U32.AND P0, PT, R9, 0x2, PT ;  /* 0x000000020900780c */ /* 0x000fe20003f06070 */
[----:B---3--:R-:W-:-:S05]  /*0110*/  IMAD.WIDE.U32 R4, R7, 0x4, R4 ;  /* 0x0000000407047825 */ /* 0x008fca00078e0004 */
[----:B--2---:R0:W-:Y:S07]  /*0120*/  STG.E desc[UR6][R4.64], R11 ;  /* 0x0000000b04007986 */ /* 0x0041ee000c101906 */
[----:B------:R-:W-:Y:S05]  /*0130*/  @!P0 EXIT ;  /* 0x000000000000894d */ /* 0x000fea0003800000 */
[C---:B------:R-:W-:Y:S01]  /*0140*/  IADD3 R0, P1, PT, R2.reuse, R9, RZ ;  /* 0x0000000902007210 */ /* 0x040fe20007f3e0ff */
[----:B------:R-:W-:Y:S01]  /*0150*/  ULOP3.LUT UR4, URZ, UR4, URZ, 0x33, !UPT ;  /* 0x00000004ff047292 */ /* 0x000fe2000f8e33ff */
[----:B------:R-:W-:Y:S01]  /*0160*/  IADD3 R9, P2, PT, R2, 0x2, RZ ;  /* 0x0000000202097810 */ /* 0x000fe20007f5e0ff */
[----:B------:R-:W-:Y:S01]  /*0170*/  IMAD.MOV.U32 R12, RZ, RZ, R4 ;  /* 0x000000ffff0c7224 */ /* 0x000fe200078e0004 */
[----:B------:R-:W-:Y:S01]  /*0180*/  BSSY.RECONVERGENT B0, `(.L_x_8) ;  /* 0x000002c000007945 */ /* 0x000fe20003800200 */
[--C-:B------:R-:W-:Y:S01]  /*0190*/  IMAD.X R6, RZ, RZ, R3.reuse, P1 ;  /* 0x000000ffff067224 */ /* 0x100fe200008e0603 */
[----:B------:R-:W-:Y:S01]  /*01a0*/  ISETP.GT.U32.AND P0, PT, R0, R9, PT ;  /* 0x000000090000720c */ /* 0x000fe20003f04070 */
[----:B------:R-:W-:Y:S02]  /*01b0*/  IMAD.X R13, RZ, RZ, R3, P2 ;  /* 0x000000ffff0d7224 */ /* 0x000fe400010e0603 */
[----:B------:R-:W-:Y:S02]  /*01c0*/  IMAD.MOV.U32 R14, RZ, RZ, R5 ;  /* 0x000000ffff0e7224 */ /* 0x000fe400078e0005 */
[----:B------:R-:W-:Y:S01]  /*01d0*/  IMAD.MOV.U32 R10, RZ, RZ, R3 ;  /* 0x000000ffff0a7224 */ /* 0x000fe200078e0003 */
[----:B------:R-:W-:-:S04]  /*01e0*/  ISETP.GT.U32.AND.EX P0, PT, R6, R13, PT, P0 ;  /* 0x0000000d0600720c */ /* 0x000fc80003f04100 */
[----:B------:R-:W-:Y:S02]  /*01f0*/  SEL R8, R0, R9, P0 ;  /* 0x0000000900087207 */ /* 0x000fe40000000000 */
[----:B------:R-:W-:Y:S02]  /*0200*/  SEL R13, R6, R13, P0 ;  /* 0x0000000d060d7207 */ /* 0x000fe40000000000 */
[----:B------:R-:W-:Y:S02]  /*0210*/  IADD3 R7, PT, PT, -R7, UR4, R8 ;  /* 0x0000000407077c10 */ /* 0x000fe4000fffe108 */
[----:B0-----:R-:W-:Y:S02]  /*0220*/  IADD3 R4, P2, P3, R8, -0x2, -R2 ;  /* 0xfffffffe08047810 */ /* 0x001fe40007b5e802 */
[----:B------:R-:W-:Y:S02]  /*0230*/  LOP3.LUT R7, R7, 0x3, RZ, 0xc0, !PT ;  /* 0x0000000307077812 */ /* 0x000fe400078ec0ff */
[----:B------:R-:W-:-:S02]  /*0240*/  MOV R8, R2 ;  /* 0x0000000200087202 */ /* 0x000fc40000000f00 */
[----:B------:R-:W-:Y:S02]  /*0250*/  ISETP.NE.U32.AND P1, PT, R7, RZ, PT ;  /* 0x000000ff0700720c */ /* 0x000fe40003f25070 */
[----:B------:R-:W-:Y:S02]  /*0260*/  IADD3.X R13, PT, PT, R13, -0x1, ~R3, P2, P3 ;  /* 0xffffffff0d0d7810 */ /* 0x000fe400017e6c03 */
[----:B------:R-:W-:-:S13]  /*0270*/  ISETP.NE.AND.EX P1, PT, RZ, RZ, PT, P1 ;  /* 0x000000ffff00720c */ /* 0x000fda0003f25310 */
[----:B------:R-:W-:Y:S05]  /*0280*/  @!P1 BRA `(.L_x_9) ;  /* 0x00000000006c9947 */ /* 0x000fea0003800000 */
[----:B------:R-:W-:Y:S01]  /*0290*/  IADD3 R10, P0, PT, RZ, -R7, RZ ;  /* 0x80000007ff0a7210 */ /* 0x000fe20007f1e0ff */
[----:B------:R-:W-:Y:S01]  /*02a0*/  BSSY.RECONVERGENT B1, `(.L_x_10) ;  /* 0x0000016000017945 */ /* 0x000fe20003800200 */
[----:B------:R-:W-:Y:S02]  /*02b0*/  IMAD.MOV.U32 R5, RZ, RZ, R12 ;  /* 0x000000ffff057224 */ /* 0x000fe400078e000c */
[----:B------:R-:W-:Y:S01]  /*02c0*/  IMAD.MOV.U32 R8, RZ, RZ, R2 ;  /* 0x000000ffff087224 */ /* 0x000fe200078e0002 */
[----:B------:R-:W-:Y:S01]  /*02d0*/  IADD3.X R12, PT, PT, RZ, -0x1, RZ, P0, !PT ;  /* 0xffffffffff0c7810 */ /* 0x000fe200007fe4ff */
[----:B------:R-:W-:Y:S02]  /*02e0*/  IMAD.MOV.U32 R9, RZ, RZ, R3 ;  /* 0x000000ffff097224 */ /* 0x000fe400078e0003 */
[----:B------:R-:W-:-:S07]  /*02f0*/  IMAD.MOV.U32 R7, RZ, RZ, R14 ;  /* 0x000000ffff077224 */ /* 0x000fce00078e000e */
.L_x_11:
[----:B0-----:R-:W-:Y:S02]  /*0300*/  IMAD.MOV.U32 R2, RZ, RZ, R8 ;  /* 0x000000ffff027224 */ /* 0x001fe400078e0008 */
[----:B------:R-:W-:-:S05]  /*0310*/  IMAD.MOV.U32 R3, RZ, RZ, R9 ;  /* 0x000000ffff037224 */ /* 0x000fca00078e0009 */
[----:B------:R0:W2:Y:S01]  /*0320*/  LDG.E.S8 R2, desc[UR6][R2.64+0x1] ;  /* 0x0000010602027981 */ /* 0x0000a2000c1e1300 */
[----:B------:R-:W-:Y:S02]  /*0330*/  IADD3 R10, P0, PT, R10, 0x1, RZ ;  /* 0x000000010a0a7810 */ /* 0x000fe40007f1e0ff */
[----:B------:R-:W-:Y:S02]  /*0340*/  IADD3 R8, P1, PT, R8, 0x1, RZ ;  /* 0x0000000108087810 */ /* 0x000fe40007f3e0ff */
[----:B------:R-:W-:Y:S02]  /*0350*/  IADD3.X R12, PT, PT, RZ, R12, RZ, P0, !PT ;  /* 0x0000000cff0c7210 */ /* 0x000fe400007fe4ff */
[----:B------:R-:W-:Y:S01]  /*0360*/  ISETP.NE.U32.AND P0, PT, R10, RZ, PT ;  /* 0x000000ff0a00720c */ /* 0x000fe20003f05070 */
[----:B------:R-:W-:Y:S02]  /*0370*/  IMAD.X R9, RZ, RZ, R9, P1 ;  /* 0x000000ffff097224 */ /* 0x000fe400008e0609 */
[----:B0-----:R-:W-:Y:S01]  /*0380*/  IMAD.MOV.U32 R3, RZ, RZ, R7 ;  /* 0x000000ffff037224 */ /* 0x001fe200078e0007 */
[----:B------:R-:W-:Y:S01]  /*0390*/  ISETP.NE.AND.EX P0, PT, R12, RZ, PT, P0 ;  /* 0x000000ff0c00720c */ /* 0x000fe20003f05300 */
[----:B--2---:R-:W-:-:S02]  /*03a0*/  IMAD.IADD R11, R2, 0x1, R11 ;  /* 0x00000001020b7824 */ /* 0x004fc400078e020b */
[----:B------:R-:W-:Y:S01]  /*03b0*/  IMAD.MOV.U32 R2, RZ, RZ, R5 ;  /* 0x000000ffff027224 */ /* 0x000fe200078e0005 */
[----:B------:R-:W-:-:S04]  /*03c0*/  IADD3 R5, P2, PT, R5, 0x4, RZ ;  /* 0x0000000405057810 */ /* 0x000fc80007f5e0ff */
[----:B------:R0:W-:Y:S01]  /*03d0*/  STG.E desc[UR6][R2.64+0x4], R11 ;  /* 0x0000040b02007986 */ /* 0x0001e2000c101906 */
[----:B------:R-:W-:-:S04]  /*03e0*/  IMAD.X R7, RZ, RZ, R7, P2 ;  /* 0x000000ffff077224 */ /* 0x000fc800010e0607 */
[----:B------:R-:W-:Y:S05]  /*03f0*/  @P0 BRA `(.L_x_11) ;  /* 0xfffffffc00c00947 */ /* 0x000fea000383ffff */
[----:B------:R-:W-:Y:S05]  /*0400*/  BSYNC.RECONVERGENT B1 ;  /* 0x0000000000017941 */ /* 0x000fea0003800200 */
.L_x_10:
[----:B------:R-:W-:Y:S02]  /*0410*/  IMAD.MOV.U32 R10, RZ, RZ, R9 ;  /* 0x000000ffff0a7224 */ /* 0x000fe400078e0009 */
[----:B------:R-:W-:Y:S02]  /*0420*/  IMAD.MOV.U32 R12, RZ, RZ, R5 ;  /* 0x000000ffff0c7224 */ /* 0x000fe400078e0005 */
[----:B------:R-:W-:-:S07]  /*0430*/  IMAD.MOV.U32 R14, RZ, RZ, R7 ;  /* 0x000000ffff0e7224 */ /* 0x000fce00078e0007 */
.L_x_9:
[----:B------:R-:W-:Y:S05]  /*0440*/  BSYNC.RECONVERGENT B0 ;  /* 0x0000000000007941 */ /* 0x000fea0003800200 */
.L_x_8:
[----:B------:R-:W-:-:S04]  /*0450*/  ISETP.GE.U32.AND P0, PT, R4, 0x3, PT ;  /* 0x000000030400780c */ /* 0x000fc80003f06070 */
[----:B------:R-:W-:-:S13]  /*0460*/  ISETP.GE.U32.AND.EX P0, PT, R13, RZ, PT, P0 ;  /* 0x000000ff0d00720c */ /* 0x000fda0003f06100 */
[----:B------:R-:W-:Y:S05]  /*0470*/  @!P0 EXIT ;  /* 0x000000000000894d */ /* 0x000fea0003800000 */
[C---:B------:R-:W-:Y:S01]  /*0480*/  IADD3 R7, P0, PT, R8.reuse, 0x1, RZ ;  /* 0x0000000108077810 */ /* 0x040fe20007f1e0ff */
[----:B------:R-:W-:Y:S01]  /*0490*/  BSSY.RECONVERGENT B0, `(.L_x_12) ;  /* 0x0000020000007945 */ /* 0x000fe20003800200 */
[----:B------:R-:W-:Y:S02]  /*04a0*/  IADD3 R4, P2, PT, R8, 0x2, RZ ;  /* 0x0000000208047810 */ /* 0x000fe40007f5e0ff */
[----:B------:R-:W-:Y:S02]  /*04b0*/  ISETP.GE.U32.AND P1, PT, R7, R0, PT ;  /* 0x000000000700720c */ /* 0x000fe40003f26070 */
[----:B------:R-:W-:Y:S01]  /*04c0*/  IADD3.X R9, PT, PT, RZ, R10, RZ, P0, !PT ;  /* 0x0000000aff097210 */ /* 0x000fe200007fe4ff */
[----:B------:R-:W-:Y:S01]  /*04d0*/  IMAD.X R5, RZ, RZ, R10, P2 ;  /* 0x000000ffff057224 */ /* 0x000fe200010e060a */
[----:B0-----:R-:W-:Y:S02]  /*04e0*/  IADD3 R2, P0, PT, R12, 0x10, RZ ;  /* 0x000000100c027810 */ /* 0x001fe40007f1e0ff */
[----:B------:R-:W-:-:S03]  /*04f0*/  ISETP.GE.U32.AND.EX P1, PT, R9, R6, PT, P1 ;  /* 0x000000060900720c */ /* 0x000fc60003f26110 */
[----:B------:R-:W-:Y:S01]  /*0500*/  IMAD.X R3, RZ, RZ, R14, P0 ;  /* 0x000000ffff037224 */ /* 0x000fe200000e060e */
[----:B------:R-:W-:-:S09]  /*0510*/  PLOP3.LUT P0, PT, PT, PT, PT, 0x80, 0x8 ;  /* 0x000000000008781c */ /* 0x000fd20003f0f070 */
[----:B------:R-:W-:Y:S05]  /*0520*/  @!P1 BRA `(.L_x_13) ;  /* 0x0000000000589947 */ /* 0x000fea0003800000 */
[----:B------:R-:W2:Y:S02]  /*0530*/  LDG.E.S8 R8, desc[UR6][R4.64+-0x1] ;  /* 0xffffff0604087981 */ /* 0x000ea4000c1e1300 */
[----:B--2---:R-:W-:-:S05]  /*0540*/  IMAD.IADD R13, R11, 0x1, R8 ;  /* 0x000000010b0d7824 */ /* 0x004fca00078e0208 */
[----:B------:R0:W-:Y:S04]  /*0550*/  STG.E desc[UR6][R2.64+-0xc], R13 ;  /* 0xfffff40d02007986 */ /* 0x0001e8000c101906 */
[----:B------:R-:W2:Y:S02]  /*0560*/  LDG.E.S8 R8, desc[UR6][R4.64] ;  /* 0x0000000604087981 */ /* 0x000ea4000c1e1300 */
[----:B--2---:R-:W-:-:S05]  /*0570*/  IMAD.IADD R15, R13, 0x1, R8 ;  /* 0x000000010d0f7824 */ /* 0x004fca00078e0208 */
[----:B------:R-:W-:Y:S04]  /*0580*/  STG.E desc[UR6][R2.64+-0x8], R15 ;  /* 0xfffff80f02007986 */ /* 0x000fe8000c101906 */
[----:B------:R-:W2:Y:S02]  /*0590*/  LDG.E.S8 R8, desc[UR6][R4.64+0x1] ;  /* 0x0000010604087981 */ /* 0x000ea4000c1e1300 */
[----:B--2---:R-:W-:-:S05]  /*05a0*/  IMAD.IADD R17, R15, 0x1, R8 ;  /* 0x000000010f117824 */ /* 0x004fca00078e0208 */
[----:B------:R-:W-:Y:S04]  /*05b0*/  STG.E desc[UR6][R2.64+-0x4], R17 ;  /* 0xfffffc1102007986 */ /* 0x000fe8000c101906 */
[----:B------:R-:W2:Y:S01]  /*05c0*/  LDG.E.S8 R8, desc[UR6][R4.64+0x2] ;  /* 0x0000020604087981 */ /* 0x000ea2000c1e1300 */
[----:B------:R-:W-:Y:S02]  /*05d0*/  IADD3 R10, P2, PT, R2, 0x10, RZ ;  /* 0x00000010020a7810 */ /* 0x000fe40007f5e0ff */
[----:B------:R-:W-:Y:S02]  /*05e0*/  IADD3 R7, P1, PT, R7, 0x4, RZ ;  /* 0x0000000407077810 */ /* 0x000fe40007f3e0ff */
[----:B------:R-:W-:Y:S01]  /*05f0*/  PLOP3.LUT P0, PT, PT, PT, PT, 0x8, 0x80 ;  /* 0x000000000080781c */ /* 0x000fe20003f0e170 */
[----:B0-----:R-:W-:-:S02]  /*0600*/  IMAD.X R13, RZ, RZ, R3, P2 ;  /* 0x000000ffff0d7224 */ /* 0x001fc400010e0603 */
[----:B------:R-:W-:Y:S01]  /*0610*/  IMAD.X R9, RZ, RZ, R9, P1 ;  /* 0x000000ffff097224 */ /* 0x000fe200008e0609 */
[----:B--2---:R-:W-:Y:S02]  /*0620*/  IADD3 R11, PT, PT, R17, R8, RZ ;  /* 0x00000008110b7210 */ /* 0x004fe40007ffe0ff */
[----:B------:R-:W-:-:S03]  /*0630*/  IADD3 R8, P3, PT, R4, 0x4, RZ ;  /* 0x0000000404087810 */ /* 0x000fc60007f7e0ff */
[----:B------:R0:W-:Y:S02]  /*0640*/  STG.E desc[UR6][R2.64], R11 ;  /* 0x0000000b02007986 */ /* 0x0001e4000c101906 */
[----:B------:R-:W-:Y:S02]  /*0650*/  IMAD.X R5, RZ, RZ, R5, P3 ;  /* 0x000000ffff057224 */ /* 0x000fe400018e0605 */
[----:B------:R-:W-:Y:S02]  /*0660*/  IMAD.MOV.U32 R4, RZ, RZ, R8 ;  /* 0x000000ffff047224 */ /* 0x000fe400078e0008 */
[----:B0-----:R-:W-:Y:S01]  /*0670*/  IMAD.MOV.U32 R2, RZ, RZ, R10 ;  /* 0x000000ffff027224 */ /* 0x001fe200078e000a */
[----:B------:R-:W-:-:S07]  /*0680*/  MOV R3, R13 ;  /* 0x0000000d00037202 */ /* 0x000fce0000000f00 */
.L_x_13:
[----:B------:R-:W-:Y:S05]  /*0690*/  BSYNC.RECONVERGENT B0 ;  /* 0x0000000000007941 */ /* 0x000fea0003800200 */
.L_x_12:
[----:B------:R-:W-:Y:S01]  /*06a0*/  IADD3 R8, P3, PT, -R7, R0, RZ ;  /* 0x0000000007087210 */ /* 0x000fe20007f7e1ff */
[----:B------:R-:W-:Y:S01]  /*06b0*/  BSSY.RECONVERGENT B0, `(.L_x_14) ;  /* 0x0000047000007945 */ /* 0x000fe20003800200 */
[----:B------:R-:W-:Y:S02]  /*06c0*/  ISETP.GT.U32.AND P2, PT, R0, R7, PT ;  /* 0x000000070000720c */ /* 0x000fe40003f44070 */
[----:B------:R-:W-:Y:S01]  /*06d0*/  ISETP.LE.U32.AND P1, PT, R8, 0xc, PT ;  /* 0x0000000c0800780c */ /* 0x000fe20003f23070 */
[C---:B------:R-:W-:Y:S01]  /*06e0*/  IMAD.X R8, R6.reuse, 0x1, ~R9, P3 ;  /* 0x0000000106087824 */ /* 0x040fe200018e0e09 */
[----:B------:R-:W-:-:S04]  /*06f0*/  ISETP.GT.U32.AND.EX P2, PT, R6, R9, PT, P2 ;  /* 0x000000090600720c */ /* 0x000fc80003f44120 */
[----:B------:R-:W-:-:S13]  /*0700*/  ISETP.LE.U32.OR.EX P1, PT, R8, RZ, !P2, P1 ;  /* 0x000000ff0800720c */ /* 0x000fda0005723510 */
[----:B------:R-:W-:Y:S05]  /*0710*/  @P1 BRA `(.L_x_15) ;  /* 0x0000000400001947 */ /* 0x000fea0003800000 */
[----:B------:R-:W-:Y:S02]  /*0720*/  IADD3 R10, P1, PT, R0, -0xc, RZ ;  /* 0xfffffff4000a7810 */ /* 0x000fe40007f3e0ff */
[----:B------:R-:W-:Y:S02]  /*0730*/  PLOP3.LUT P0, PT, PT, PT, PT, 0x8, 0x80 ;  /* 0x000000000080781c */ /* 0x000fe40003f0e170 */
[----:B------:R-:W-:-:S11]  /*0740*/  IADD3.X R8, PT, PT, R6, -0x1, RZ, P1, !PT ;  /* 0xffffffff06087810 */ /* 0x000fd60000ffe4ff */
.L_x_16:
[----:B------:R-:W2:Y:S02]  /*0750*/  LDG.E.S8 R12, desc[UR6][R4.64+-0x1] ;  /* 0xffffff06040c7981 */ /* 0x000ea4000c1e1300 */
[----:B--2---:R-:W-:-:S05]  /*0760*/  IMAD.IADD R11, R12, 0x1, R11 ;  /* 0x000000010c0b7824 */ /* 0x004fca00078e020b */
[----:B------:R0:W-:Y:S04]  /*0770*/  STG.E desc[UR6][R2.64+-0xc], R11 ;  /* 0xfffff40b02007986 */ /* 0x0001e8000c101906 */
[----:B------:R-:W2:Y:S02]  /*0780*/  LDG.E.S8 R12, desc[UR6][R4.64] ;  /* 0x00000006040c7981 */ /* 0x000ea4000c1e1300 */
[----:B--2---:R-:W-:-:S05]  /*0790*/  IMAD.IADD R13, R11, 0x1, R12 ;  /* 0x000000010b0d7824 */ /* 0x004fca00078e020c */
[----:B------:R1:W-:Y:S04]  /*07a0*/  STG.E desc[UR6][R2.64+-0x8], R13 ;  /* 0xfffff80d02007986 */ /* 0x0003e8000c101906 */
[----:B------:R-:W2:Y:S02]  /*07b0*/  LDG.E.S8 R12, desc[UR6][R4.64+0x1] ;  /* 0x00000106040c7981 */ /* 0x000ea4000c1e1300 */
[----:B--2---:R-:W-:-:S05]  /*07c0*/  IMAD.IADD R15, R13, 0x1, R12 ;  /* 0x000000010d0f7824 */ /* 0x004fca00078e020c */
[----:B------:R2:W-:Y:S04]  /*07d0*/  STG.E desc[UR6][R2.64+-0x4], R15 ;  /* 0xfffffc0f02007986 */ /* 0x0005e8000c101906 */
[----:B------:R-:W3:Y:S02]  /*07e0*/  LDG.E.S8 R12, desc[UR6][R4.64+0x2] ;  /* 0x00000206040c7981 */ /* 0x000ee4000c1e1300 */
[----:B---3--:R-:W-:-:S05]  /*07f0*/  IADD3 R17, PT, PT, R15, R12, RZ ;  /* 0x0000000c0f117210 */ /* 0x008fca0007ffe0ff */
[----:B------:R3:W-:Y:S04]  /*0800*/  STG.E desc[UR6][R2.64], R17 ;  /* 0x0000001102007986 */ /* 0x0007e8000c101906 */
[----:B------:R-:W0:Y:S02]  /*0810*/  LDG.E.S8 R12, desc[UR6][R4.64+0x3] ;  /* 0x00000306040c7981 */ /* 0x000e24000c1e1300 */
[----:B0-----:R-:W-:-:S05]  /*0820*/  IMAD.IADD R11, R17, 0x1, R12 ;  /* 0x00000001110b7824 */ /* 0x001fca00078e020c */
[----:B------:R0:W-:Y:S04]  /*0830*/  STG.E desc[UR6][R2.64+0x4], R11 ;  /* 0x0000040b02007986 */ /* 0x0001e8000c101906 */
[----:B------:R-:W1:Y:S02]  /*0840*/  LDG.E.S8 R12, desc[UR6][R4.64+0x4] ;  /* 0x00000406040c7981 */ /* 0x000e64000c1e1300 */
[----:B-1----:R-:W-:-:S05]  /*0850*/  IMAD.IADD R13, R11, 0x1, R12 ;  /* 0x000000010b0d7824 */ /* 0x002fca00078e020c */
[----:B------:R1:W-:Y:S04]  /*0860*/  STG.E desc[UR6][R2.64+0x8], R13 ;  /* 0x0000080d02007986 */ /* 0x0003e8000c101906 */
[----:B------:R-:W2:Y:S02]  /*0870*/  LDG.E.S8 R12, desc[UR6][R4.64+0x5] ;  /* 0x00000506040c7981 */ /* 0x000ea4000c1e1300 */
[----:B--2---:R-:W-:-:S05]  /*0880*/  IMAD.IADD R15, R13, 0x1, R12 ;  /* 0x000000010d0f7824 */ /* 0x004fca00078e020c */
[----:B------:R2:W-:Y:S04]  /*0890*/  STG.E desc[UR6][R2.64+0xc], R15 ;  /* 0x00000c0f02007986 */ /* 0x0005e8000c101906 */
[----:B------:R-:W3:Y:S02]  /*08a0*/  LDG.E.S8 R12, desc[UR6][R4.64+0x6] ;  /* 0x00000606040c7981 */ /* 0x000ee4000c1e1300 */
[----:B---3--:R-:W-:-:S05]  /*08b0*/  IMAD.IADD R17, R15, 0x1, R12 ;  /* 0x000000010f117824 */ /* 0x008fca00078e020c */
[----:B------:R3:W-:Y:S04]  /*08c0*/  STG.E desc[UR6][R2.64+0x10], R17 ;  /* 0x0000101102007986 */ /* 0x0007e8000c101906 */
[----:B------:R-:W0:Y:S02]  /*08d0*/  LDG.E.S8 R12, desc[UR6][R4.64+0x7] ;  /* 0x00000706040c7981 */ /* 0x000e24000c1e1300 */
[----:B0-----:R-:W-:-:S05]  /*08e0*/  IADD3 R11, PT, PT, R17, R12, RZ ;  /* 0x0000000c110b7210 */ /* 0x001fca0007ffe0ff */
[----:B------:R-:W-:Y:S04]  /*08f0*/  STG.E desc[UR6][R2.64+0x14], R11 ;  /* 0x0000140b02007986 */ /* 0x000fe8000c101906 */
        /* <DEDUP_REMOVED lines=8> */
[----:B------:R-:W-:Y:S04]  /*0980*/  STG.E desc[UR6][R2.64+0x20], R17 ;  /* 0x0000201102007986 */ /* 0x000fe8000c101906 */
[----:B------:R-:W2:Y:S02]  /*0990*/  LDG.E.S8 R12, desc[UR6][R4.64+0xb] ;  /* 0x00000b06040c7981 */ /* 0x000ea4000c1e1300 */
[----:B--2---:R-:W-:-:S05]  /*09a0*/  IMAD.IADD R19, R17, 0x1, R12 ;  /* 0x0000000111137824 */ /* 0x004fca00078e020c */
[----:B------:R-:W-:Y:S04]  /*09b0*/  STG.E desc[UR6][R2.64+0x24], R19 ;  /* 0x0000241302007986 */ /* 0x000fe8000c101906 */
[----:B------:R-:W0:Y:S02]  /*09c0*/  LDG.E.S8 R12, desc[UR6][R4.64+0xc] ;  /* 0x00000c06040c7981 */ /* 0x000e24000c1e1300 */
[----:B0-----:R-:W-:-:S05]  /*09d0*/  IADD3 R13, PT, PT, R19, R12, RZ ;  /* 0x0000000c130d7210 */ /* 0x001fca0007ffe0ff */
[----:B------:R-:W-:Y:S04]  /*09e0*/  STG.E desc[UR6][R2.64+0x28], R13 ;  /* 0x0000280d02007986 */ /* 0x000fe8000c101906 */
[----:B------:R-:W1:Y:S01]  /*09f0*/  LDG.E.S8 R12, desc[UR6][R4.64+0xd] ;  /* 0x00000d06040c7981 */ /* 0x000e62000c1e1300 */
[----:B------:R-:W-:Y:S01]  /*0a00*/  IADD3 R7, P1, PT, R7, 0x10, RZ ;  /* 0x0000001007077810 */ /* 0x000fe20007f3e0ff */
[----:B-1----:R-:W-:-:S05]  /*0a10*/  IMAD.IADD R15, R13, 0x1, R12 ;  /* 0x000000010d0f7824 */ /* 0x002fca00078e020c */
[----:B------:R0:W-:Y:S04]  /*0a20*/  STG.E desc[UR6][R2.64+0x2c], R15 ;  /* 0x00002c0f02007986 */ /* 0x0001e8000c101906 */
[----:B------:R-:W2:Y:S01]  /*0a30*/  LDG.E.S8 R12, desc[UR6][R4.64+0xe] ;  /* 0x00000e06040c7981 */ /* 0x000ea2000c1e1300 */
[----:B------:R-:W-:Y:S01]  /*0a40*/  IMAD.X R9, RZ, RZ, R9, P1 ;  /* 0x000000ffff097224 */ /* 0x000fe200008e0609 */
[----:B------:R-:W-:Y:S02]  /*0a50*/  ISETP.GE.U32.AND P1, PT, R7, R10, PT ;  /* 0x0000000a0700720c */ /* 0x000fe40003f26070 */
[----:B------:R-:W-:Y:S02]  /*0a60*/  IADD3 R14, P3, PT, R2, 0x40, RZ ;  /* 0x00000040020e7810 */ /* 0x000fe40007f7e0ff */
[----:B------:R-:W-:Y:S01]  /*0a70*/  ISETP.GE.U32.AND.EX P1, PT, R9, R8, PT, P1 ;  /* 0x000000080900720c */ /* 0x000fe20003f26110 */
[----:B--2---:R-:W-:Y:S01]  /*0a80*/  IMAD.IADD R11, R15, 0x1, R12 ;  /* 0x000000010f0b7824 */ /* 0x004fe200078e020c */
[----:B------:R-:W-:-:S02]  /*0a90*/  IADD3 R12, P2, PT, R4, 0x10, RZ ;  /* 0x00000010040c7810 */ /* 0x000fc40007f5e0ff */
[----:B0-----:R-:W-:Y:S02]  /*0aa0*/  IADD3.X R15, PT, PT, RZ, R3, RZ, P3, !PT ;  /* 0x00000003ff0f7210 */ /* 0x001fe40001ffe4ff */
[----:B------:R0:W-:Y:S01]  /*0ab0*/  STG.E desc[UR6][R2.64+0x30], R11 ;  /* 0x0000300b02007986 */ /* 0x0001e2000c101906 */
[----:B------:R-:W-:Y:S02]  /*0ac0*/  IMAD.X R13, RZ, RZ, R5, P2 ;  /* 0x000000ffff0d7224 */ /* 0x000fe400010e0605 */
[----:B------:R-:W-:Y:S02]  /*0ad0*/  IMAD.MOV.U32 R4, RZ, RZ, R12 ;  /* 0x000000ffff047224 */ /* 0x000fe400078e000c */
[----:B------:R-:W-:Y:S02]  /*0ae0*/  IMAD.MOV.U32 R5, RZ, RZ, R13 ;  /* 0x000000ffff057224 */ /* 0x000fe400078e000d */
[----:B0-----:R-:W-:Y:S02]  /*0af0*/  IMAD.MOV.U32 R2, RZ, RZ, R14 ;  /* 0x000000ffff027224 */ /* 0x001fe400078e000e */
[----:B------:R-:W-:Y:S01]  /*0b00*/  IMAD.MOV.U32 R3, RZ, RZ, R15 ;  /* 0x000000ffff037224 */ /* 0x000fe200078e000f */
[----:B------:R-:W-:Y:S06]  /*0b10*/  @!P1 BRA `(.L_x_16) ;  /* 0xfffffffc000c9947 */ /* 0x000fec000383ffff */
.L_x_15:
[----:B------:R-:W-:Y:S05]  /*0b20*/  BSYNC.RECONVERGENT B0 ;  /* 0x0000000000007941 */ /* 0x000fea0003800200 */
.L_x_14:
[----:B------:R-:W-:Y:S01]  /*0b30*/  IADD3 R8, P3, PT, -R7, R0, RZ ;  /* 0x0000000007087210 */ /* 0x000fe20007f7e1ff */
[----:B------:R-:W-:Y:S01]  /*0b40*/  BSSY.RECONVERGENT B0, `(.L_x_17) ;  /* 0x0000029000007945 */ /* 0x000fe20003800200 */
[----:B------:R-:W-:Y:S02]  /*0b50*/  ISETP.GT.U32.AND P2, PT, R0, R7, PT ;  /* 0x000000070000720c */ /* 0x000fe40003f44070 */
[----:B------:R-:W-:Y:S02]  /*0b60*/  ISETP.LE.U32.AND P1, PT, R8, 0x4, PT ;  /* 0x000000040800780c */ /* 0x000fe40003f23070 */
[----:B------:R-:W-:Y:S02]  /*0b70*/  ISETP.GT.U32.AND.EX P2, PT, R6, R9, PT, P2 ;  /* 0x000000090600720c */ /* 0x000fe40003f44120 */
[----:B------:R-:W-:-:S04]  /*0b80*/  IADD3.X R8, PT, PT, ~R9, R6, RZ, P3, !PT ;  /* 0x0000000609087210 */ /* 0x000fc80001ffe5ff */
[----:B------:R-:W-:-:S13]  /*0b90*/  ISETP.LE.U32.OR.EX P1, PT, R8, RZ, !P2, P1 ;  /* 0x000000ff0800720c */ /* 0x000fda0005723510 */
[----:B------:R-:W-:Y:S05]  /*0ba0*/  @P1 BRA `(.L_x_18) ;  /* 0x0000000000881947 */ /* 0x000fea0003800000 */
[----:B------:R-:W2:Y:S02]  /*0bb0*/  LDG.E.S8 R8, desc[UR6][R4.64+-0x1] ;  /* 0xffffff0604087981 */ /* 0x000ea4000c1e1300 */
[----:B--2---:R-:W-:-:S05]  /*0bc0*/  IMAD.IADD R11, R11, 0x1, R8 ;  /* 0x000000010b0b7824 */ /* 0x004fca00078e0208 */
[----:B------:R-:W-:Y:S04]  /*0bd0*/  STG.E desc[UR6][R2.64+-0xc], R11 ;  /* 0xfffff40b02007986 */ /* 0x000fe8000c101906 */
        /* <DEDUP_REMOVED lines=8> */
[----:B------:R-:W-:Y:S04]  /*0c60*/  STG.E desc[UR6][R2.64], R17 ;  /* 0x0000001102007986 */ /* 0x000fe8000c101906 */
[----:B------:R-:W2:Y:S02]  /*0c70*/  LDG.E.S8 R8, desc[UR6][R4.64+0x3] ;  /* 0x0000030604087981 */ /* 0x000ea4000c1e1300 */
[----:B--2---:R-:W-:-:S05]  /*0c80*/  IADD3 R19, PT, PT, R17, R8, RZ ;  /* 0x0000000811137210 */ /* 0x004fca0007ffe0ff */
[----:B------:R-:W-:Y:S04]  /*0c90*/  STG.E desc[UR6][R2.64+0x4], R19 ;  /* 0x0000041302007986 */ /* 0x000fe8000c101906 */
[----:B------:R-:W0:Y:S02]  /*0ca0*/  LDG.E.S8 R8, desc[UR6][R4.64+0x4] ;  /* 0x0000040604087981 */ /* 0x000e24000c1e1300 */
[----:B0-----:R-:W-:-:S05]  /*0cb0*/  IMAD.IADD R13, R19, 0x1, R8 ;  /* 0x00000001130d7824 */ /* 0x001fca00078e0208 */
[----:B------:R0:W-:Y:S04]  /*0cc0*/  STG.E desc[UR6][R2.64+0x8], R13 ;  /* 0x0000080d02007986 */ /* 0x0001e8000c101906 */
[----:B------:R-:W1:Y:S02]  /*0cd0*/  LDG.E.S8 R8, desc[UR6][R4.64+0x5] ;  /* 0x0000050604087981 */ /* 0x000e64000c1e1300 */
[----:B-1----:R-:W-:-:S05]  /*0ce0*/  IMAD.IADD R15, R13, 0x1, R8 ;  /* 0x000000010d0f7824 */ /* 0x002fca00078e0208 */
[----:B------:R-:W-:Y:S04]  /*0cf0*/  STG.E desc[UR6][R2.64+0xc], R15 ;  /* 0x00000c0f02007986 */ /* 0x000fe8000c101906 */
[----:B------:R-:W2:Y:S01]  /*0d00*/  LDG.E.S8 R8, desc[UR6][R4.64+0x6] ;  /* 0x0000060604087981 */ /* 0x000ea2000c1e1300 */
[----:B------:R-:W-:Y:S02]  /*0d10*/  IADD3 R10, P2, PT, R2, 0x20, RZ ;  /* 0x00000020020a7810 */ /* 0x000fe40007f5e0ff */
[----:B------:R-:W-:Y:S02]  /*0d20*/  IADD3 R7, P1, PT, R7, 0x8, RZ ;  /* 0x0000000807077810 */ /* 0x000fe40007f3e0ff */
[----:B------:R-:W-:Y:S01]  /*0d30*/  PLOP3.LUT P0, PT, PT, PT, PT, 0x8, 0x80 ;  /* 0x000000000080781c */ /* 0x000fe20003f0e170 */
[----:B0-----:R-:W-:-:S02]  /*0d40*/  IMAD.X R13, RZ, RZ, R3, P2 ;  /* 0x000000ffff0d7224 */ /* 0x001fc400010e0603 */
[----:B------:R-:W-:Y:S02]  /*0d50*/  IMAD.X R9, RZ, RZ, R9, P1 ;  /* 0x000000ffff097224 */ /* 0x000fe400008e0609 */
[----:B--2---:R-:W-:Y:S01]  /*0d60*/  IMAD.IADD R11, R15, 0x1, R8 ;  /* 0x000000010f0b7824 */ /* 0x004fe200078e0208 */
[----:B------:R-:W-:-:S04]  /*0d70*/  IADD3 R8, P3, PT, R4, 0x8, RZ ;  /* 0x0000000804087810 */ /* 0x000fc80007f7e0ff */
[----:B------:R0:W-:Y:S01]  /*0d80*/  STG.E desc[UR6][R2.64+0x10], R11 ;  /* 0x0000100b02007986 */ /* 0x0001e2000c101906 */
[----:B------:R-:W-:Y:S01]  /*0d90*/  IADD3.X R5, PT, PT, RZ, R5, RZ, P3, !PT ;  /* 0x00000005ff057210 */ /* 0x000fe20001ffe4ff */
[----:B------:R-:W-:Y:S02]  /*0da0*/  IMAD.MOV.U32 R4, RZ, RZ, R8 ;  /* 0x000000ffff047224 */ /* 0x000fe400078e0008 */
[----:B0-----:R-:W-:Y:S02]  /*0db0*/  IMAD.MOV.U32 R2, RZ, RZ, R10 ;  /* 0x000000ffff027224 */ /* 0x001fe400078e000a */
[----:B------:R-:W-:-:S07]  /*0dc0*/  IMAD.MOV.U32 R3, RZ, RZ, R13 ;  /* 0x000000ffff037224 */ /* 0x000fce00078e000d */
.L_x_18:
[----:B------:R-:W-:Y:S05]  /*0dd0*/  BSYNC.RECONVERGENT B0 ;  /* 0x0000000000007941 */ /* 0x000fea0003800200 */
.L_x_17:
[----:B------:R-:W-:-:S04]  /*0de0*/  ISETP.LT.U32.AND P1, PT, R7, R0, PT ;  /* 0x000000000700720c */ /* 0x000fc80003f21070 */
[----:B------:R-:W-:-:S13]  /*0df0*/  ISETP.LT.U32.OR.EX P0, PT, R9, R6, P0, P1 ;  /* 0x000000060900720c */ /* 0x000fda0000701510 */
[----:B------:R-:W-:Y:S05]  /*0e00*/  @!P0 EXIT ;  /* 0x000000000000894d */ /* 0x000fea0003800000 */
[----:B------:R-:W2:Y:S02]  /*0e10*/  LDG.E.S8 R0, desc[UR6][R4.64+-0x1] ;  /* 0xffffff0604007981 */ /* 0x000ea4000c1e1300 */
[----:B--2---:R-:W-:-:S05]  /*0e20*/  IADD3 R11, PT, PT, R0, R11, RZ ;  /* 0x0000000b000b7210 */ /* 0x004fca0007ffe0ff */
[----:B------:R-:W-:Y:S04]  /*0e30*/  STG.E desc[UR6][R2.64+-0xc], R11 ;  /* 0xfffff40b02007986 */ /* 0x000fe8000c101906 */
[----:B------:R-:W2:Y:S02]  /*0e40*/  LDG.E.S8 R0, desc[UR6][R4.64] ;  /* 0x0000000604007981 */ /* 0x000ea4000c1e1300 */
[----:B--2---:R-:W-:-:S05]  /*0e50*/  IMAD.IADD R7, R11, 0x1, R0 ;  /* 0x000000010b077824 */ /* 0x004fca00078e0200 */
[----:B------:R-:W-:Y:S04]  /*0e60*/  STG.E desc[UR6][R2.64+-0x8], R7 ;  /* 0xfffff80702007986 */ /* 0x000fe8000c101906 */
[----:B------:R-:W2:Y:S02]  /*0e70*/  LDG.E.S8 R0, desc[UR6][R4.64+0x1] ;  /* 0x0000010604007981 */ /* 0x000ea4000c1e1300 */
[----:B--2---:R-:W-:-:S05]  /*0e80*/  IMAD.IADD R9, R7, 0x1, R0 ;  /* 0x0000000107097824 */ /* 0x004fca00078e0200 */
[----:B------:R-:W-:Y:S04]  /*0e90*/  STG.E desc[UR6][R2.64+-0x4], R9 ;  /* 0xfffffc0902007986 */ /* 0x000fe8000c101906 */
[----:B------:R-:W2:Y:S02]  /*0ea0*/  LDG.E.S8 R0, desc[UR6][R4.64+0x2] ;  /* 0x0000020604007981 */ /* 0x000ea4000c1e1300 */
[----:B--2---:R-:W-:-:S05]  /*0eb0*/  IMAD.IADD R13, R9, 0x1, R0 ;  /* 0x00000001090d7824 */ /* 0x004fca00078e0200 */
[----:B------:R-:W-:Y:S01]  /*0ec0*/  STG.E desc[UR6][R2.64], R13 ;  /* 0x0000000d02007986 */ /* 0x000fe2000c101906 */
[----:B------:R-:W-:Y:S05]  /*0ed0*/  EXIT ;  /* 0x000000000000794d */ /* 0x000fea0003800000 */
.L_x_19:
        /* <DEDUP_REMOVED lines=10> */
.L_x_32:


//--------------------- .text._Z10sumColumn1Pjjjj --------------------------
	.section	.text._Z10sumColumn1Pjjjj,"ax",@progbits
	.align	128
        .global         _Z10sumColumn1Pjjjj
        .type           _Z10sumColumn1Pjjjj,@function
        .size           _Z10sumColumn1Pjjjj,(.L_x_33 - _Z10sumColumn1Pjjjj)
        .other          _Z10sumColumn1Pjjjj,@"STO_CUDA_ENTRY STV_DEFAULT"
_Z10sumColumn1Pjjjj:
.text._Z10sumColumn1Pjjjj:
[----:B------:R-:W-:Y:S01]  /*0000*/  LDC R1, c[0x0][0x37c] ;  /* 0x0000df00ff017b82 */ /* 0x000fe20000000800 */
[----:B------:R-:W0:Y:S07]  /*0010*/  S2R R2, SR_TID.X ;  /* 0x0000000000027919 */ /* 0x000e2e0000002100 */
[----:B------:R-:W0:Y:S08]  /*0020*/  S2UR UR4, SR_CTAID.X ;  /* 0x00000000000479c3 */ /* 0x000e300000002500 */
[----:B------:R-:W0:Y:S08]  /*0030*/  LDC R3, c[0x0][0x360] ;  /* 0x0000d800ff037b82 */ /* 0x000e300000000800 */
[----:B------:R-:W1:Y:S08]  /*0040*/  LDC R4, c[0x0][0x38c] ;  /* 0x0000e300ff047b82 */ /* 0x000e700000000800 */
[----:B------:R-:W2:Y:S01]  /*0050*/  LDC R0, c[0x0][0x390] ;  /* 0x0000e400ff007b82 */ /* 0x000ea20000000800 */
[----:B0-----:R-:W-:Y:S01]  /*0060*/  IMAD R3, R3, UR4, R2 ;  /* 0x0000000403037c24 */ /* 0x001fe2000f8e0202 */
[----:B-1----:R-:W-:-:S04]  /*0070*/  ISETP.GE.U32.AND P0, PT, R4, 0x2, PT ;  /* 0x000000020400780c */ /* 0x002fc80003f06070 */
[----:B--2---:R-:W-:-:S13]  /*0080*/  ISETP.GE.U32.OR P0, PT, R3, R0, !P0 ;  /* 0x000000000300720c */ /* 0x004fda0004706470 */
[----:B------:R-:W-:Y:S05]  /*0090*/  @P0 EXIT ;  /* 0x000000000000094d */ /* 0x000fea0003800000 */
[----:B------:R-:W-:Y:S01]  /*00a0*/  IADD3 R2, PT, PT, R4, -0x2, RZ ;  /* 0xfffffffe04027810 */ /* 0x000fe20007ffe0ff */
[----:B------:R-:W0:Y:S03]  /*00b0*/  LDCU.64 UR6, c[0x0][0x358] ;  /* 0x00006b00ff0677ac */ /* 0x000e260008000a00 */
[----:B------:R-:W-:Y:S01]  /*00c0*/  ISETP.GE.U32.AND P0, PT, R2, 0x7, PT ;  /* 0x000000070200780c */ /* 0x000fe20003f06070 */
[----:B------:R-:W-:Y:S01]  /*00d0*/  UMOV UR4, 0x1 ;  /* 0x0000000100047882 */ /* 0x000fe20000000000 */
[----:B------:R-:W-:-:S04]  /*00e0*/  IADD3 R2, PT, PT, R4, -0x1, RZ ;  /* 0xffffffff04027810 */ /* 0x000fc80007ffe0ff */
[----:B------:R-:W-:-:S07]  /*00f0*/  LOP3.LUT R14, R2, 0x7, RZ, 0xc0, !PT ;  /* 0x00000007020e7812 */ /* 0x000fce00078ec0ff */
[----:B------:R-:W-:Y:S05]  /*0100*/  @!P0 BRA `(.L_x_20) ;  /* 0x0000000000b48947 */ /* 0x000fea0003800000 */
[----:B------:R-:W-:Y:S01]  /*0110*/  LOP3.LUT R4, R2, 0xfffffff8, RZ, 0xc0, !PT ;  /* 0xfffffff802047812 */ /* 0x000fe200078ec0ff */
[----:B------:R-:W-:Y:S01]  /*0120*/  UMOV UR4, URZ ;  /* 0x000000ff00047c82 */ /* 0x000fe20008000000 */
[----:B------:R-:W-:-:S03]  /*0130*/  MOV R5, R3 ;  /* 0x0000000300057202 */ /* 0x000fc60000000f00 */
[----:B------:R-:W-:-:S07]  /*0140*/  IMAD.MOV R4, RZ, RZ, -R4 ;  /* 0x000000ffff047224 */ /* 0x000fce00078e0a04 */
.L_x_21:
[----:B-1----:R-:W1:Y:S02]  /*0150*/  LDC.64 R6, c[0x0][0x380] ;  /* 0x0000e000ff067b82 */ /* 0x002e640000000a00 */
[----:B-1----:R-:W-:-:S04]  /*0160*/  IMAD.WIDE R6, R5, 0x4, R6 ;  /* 0x0000000405067825 */ /* 0x002fc800078e0206 */
[----:B------:R-:W-:Y:S02]  /*0170*/  IMAD.WIDE R8, R0, 0x4, R6 ;  /* 0x0000000400087825 */ /* 0x000fe400078e0206 */
[----:B0-----:R-:W2:Y:S04]  /*0180*/  LDG.E R6, desc[UR6][R6.64] ;  /* 0x0000000606067981 */ /* 0x001ea8000c1e1900 */
[----:B------:R-:W2:Y:S02]  /*0190*/  LDG.E R11, desc[UR6][R8.64] ;  /* 0x00000006080b7981 */ /* 0x000ea4000c1e1900 */
[----:B--2---:R-:W-:Y:S01]  /*01a0*/  IADD3 R15, PT, PT, R6, R11, RZ ;  /* 0x0000000b060f7210 */ /* 0x004fe20007ffe0ff */
[----:B------:R-:W-:-:S04]  /*01b0*/  IMAD.WIDE R10, R0, 0x4, R8 ;  /* 0x00000004000a7825 */ /* 0x000fc800078e0208 */
[----:B------:R0:W-:Y:S04]  /*01c0*/  STG.E desc[UR6][R8.64], R15 ;  /* 0x0000000f08007986 */ /* 0x0001e8000c101906 */
[----:B------:R-:W2:Y:S02]  /*01d0*/  LDG.E R12, desc[UR6][R10.64] ;  /* 0x000000060a0c7981 */ /* 0x000ea4000c1e1900 */
[----:B--2---:R-:W-:Y:S01]  /*01e0*/  IADD3 R17, PT, PT, R15, R12, RZ ;  /* 0x0000000c0f117210 */ /* 0x004fe20007ffe0ff */
[----:B------:R-:W-:-:S04]  /*01f0*/  IMAD.WIDE R12, R0, 0x4, R10 ;  /* 0x00000004000c7825 */ /* 0x000fc800078e020a */
[----:B------:R1:W-:Y:S04]  /*0200*/  STG.E desc[UR6][R10.64], R17 ;  /* 0x000000110a007986 */ /* 0x0003e8000c101906 */
[----:B------:R-:W2:Y:S01]  /*0210*/  LDG.E R16, desc[UR6][R12.64] ;  /* 0x000000060c107981 */ /* 0x000ea2000c1e1900 */
[----:B------:R-:W-:-:S04]  /*0220*/  IMAD.WIDE R6, R0, 0x4, R12 ;  /* 0x0000000400067825 */ /* 0x000fc800078e020c */
[----:B--2---:R-:W-:-:S05]  /*0230*/  IMAD.IADD R19, R17, 0x1, R16 ;  /* 0x0000000111137824 */ /* 0x004fca00078e0210 */
[----:B------:R2:W-:Y:S04]  /*0240*/  STG.E desc[UR6][R12.64], R19 ;  /* 0x000000130c007986 */ /* 0x0005e8000c101906 */
[----:B------:R-:W3:Y:S01]  /*0250*/  LDG.E R16, desc[UR6][R6.64] ;  /* 0x0000000606107981 */ /* 0x000ee2000c1e1900 */
[----:B0-----:R-:W-:Y:S01]  /*0260*/  IMAD.WIDE R8, R0, 0x4, R6 ;  /* 0x0000000400087825 */ /* 0x001fe200078e0206 */
[----:B---3--:R-:W-:-:S05]  /*0270*/  IADD3 R21, PT, PT, R19, R16, RZ ;  /* 0x0000001013157210 */ /* 0x008fca0007ffe0ff */
[----:B------:R0:W-:Y:S04]  /*0280*/  STG.E desc[UR6][R6.64], R21 ;  /* 0x0000001506007986 */ /* 0x0001e8000c101906 */
[----:B------:R-:W3:Y:S01]  /*0290*/  LDG.E R16, desc[UR6][R8.64] ;  /* 0x0000000608107981 */ /* 0x000ee2000c1e1900 */
[----:B-1----:R-:W-:Y:S01]  /*02a0*/  IMAD.WIDE R10, R0, 0x4, R8 ;  /* 0x00000004000a7825 */ /* 0x002fe200078e0208 */
[----:B---3--:R-:W-:-:S05]  /*02b0*/  IADD3 R15, PT, PT, R21, R16, RZ ;  /* 0x00000010150f7210 */ /* 0x008fca0007ffe0ff */
[----:B------:R1:W-:Y:S04]  /*02c0*/  STG.E desc[UR6][R8.64], R15 ;  /* 0x0000000f08007986 */ /* 0x0003e8000c101906 */
[----:B------:R-:W3:Y:S01]  /*02d0*/  LDG.E R16, desc[UR6][R10.64] ;  /* 0x000000060a107981 */ /* 0x000ee2000c1e1900 */
[----:B--2---:R-:W-:-:S04]  /*02e0*/  IMAD.WIDE R12, R0, 0x4, R10 ;  /* 0x00000004000c7825 */ /* 0x004fc800078e020a */
[----:B---3--:R-:W-:-:S05]  /*02f0*/  IMAD.IADD R17, R15, 0x1, R16 ;  /* 0x000000010f117824 */ /* 0x008fca00078e0210 */
[----:B------:R1:W-:Y:S04]  /*0300*/  STG.E desc[UR6][R10.64], R17 ;  /* 0x000000110a007986 */ /* 0x0003e8000c101906 */
[----:B------:R-:W2:Y:S01]  /*0310*/  LDG.E R16, desc[UR6][R12.64] ;  /* 0x000000060c107981 */ /* 0x000ea2000c1e1900 */
[----:B0-----:R-:W-:Y:S01]  /*0320*/  IMAD.WIDE R6, R0, 0x4, R12 ;  /* 0x0000000400067825 */ /* 0x001fe200078e020c */
[----:B------:R-:W-:Y:S02]  /*0330*/  IADD3 R4, PT, PT, R4, 0x8, RZ ;  /* 0x0000000804047810 */ /* 0x000fe40007ffe0ff */
[----:B--2---:R-:W-:-:S05]  /*0340*/  IADD3 R19, PT, PT, R17, R16, RZ ;  /* 0x0000001011137210 */ /* 0x004fca0007ffe0ff */
[----:B------:R1:W-:Y:S04]  /*0350*/  STG.E desc[UR6][R12.64], R19 ;  /* 0x000000130c007986 */ /* 0x0003e8000c101906 */
[----:B------:R-:W2:Y:S01]  /*0360*/  LDG.E R16, desc[UR6][R6.64] ;  /* 0x0000000606107981 */ /* 0x000ea2000c1e1900 */
[----:B------:R-:W-:Y:S01]  /*0370*/  ISETP.NE.AND P0, PT, R4, RZ, PT ;  /* 0x000000ff0400720c */ /* 0x000fe20003f05270 */
[----:B------:R-:W-:Y:S01]  /*0380*/  UIADD3 UR4, UPT, UPT, UR4, 0x8, URZ ;  /* 0x0000000804047890 */ /* 0x000fe2000fffe0ff */
[----:B------:R-:W-:Y:S01]  /*0390*/  IMAD R5, R0, 0x8, R5 ;  /* 0x0000000800057824 */ /* 0x000fe200078e0205 */
[----:B--2---:R-:W-:-:S05]  /*03a0*/  IADD3 R21, PT, PT, R19, R16, RZ ;  /* 0x0000001013157210 */ /* 0x004fca0007ffe0ff */
[----:B------:R1:W-:Y:S05]  /*03b0*/  STG.E desc[UR6][R6.64], R21 ;  /* 0x0000001506007986 */ /* 0x0003ea000c101906 */
[----:B------:R-:W-:Y:S05]  /*03c0*/  @P0 BRA `(.L_x_21) ;  /* 0xfffffffc00600947 */ /* 0x000fea000383ffff */
[----:B------:R-:W-:-:S12]  /*03d0*/  UIADD3 UR4, UPT, UPT, UR4, 0x1, URZ ;  /* 0x0000000104047890 */ /* 0x000fd8000fffe0ff */
.L_x_20:
[----:B------:R-:W-:-:S13]  /*03e0*/  ISETP.NE.AND P0, PT, R14, RZ, PT ;  /* 0x000000ff0e00720c */ /* 0x000fda0003f05270 */
[----:B0-----:R-:W-:Y:S05]  /*03f0*/  @!P0 EXIT ;  /* 0x000000000000894d */ /* 0x001fea0003800000 */
[----:B------:R-:W-:Y:S02]  /*0400*/  ISETP.GE.U32.AND P0, PT, R14, 0x4, PT ;  /* 0x000000040e00780c */ /* 0x000fe40003f06070 */
[----:B------:R-:W-:-:S04]  /*0410*/  LOP3.LUT R16, R2, 0x3, RZ, 0xc0, !PT ;  /* 0x0000000302107812 */ /* 0x000fc800078ec0ff */
[----:B------:R-:W-:-:S07]  /*0420*/  ISETP.NE.AND P1, PT, R16, RZ, PT ;  /* 0x000000ff1000720c */ /* 0x000fce0003f25270 */
[----:B------:R-:W-:Y:S06]  /*0430*/  @!P0 BRA `(.L_x_22) ;  /* 0x0000000000588947 */ /* 0x000fec0003800000 */
[----:B------:R-:W0:Y:S01]  /*0440*/  LDC.64 R4, c[0x0][0x380] ;  /* 0x0000e000ff047b82 */ /* 0x000e220000000a00 */
[----:B------:R-:W-:-:S06]  /*0450*/  UIADD3 UR5, UPT, UPT, UR4, -0x1, URZ ;  /* 0xffffffff04057890 */ /* 0x000fcc000fffe0ff */
[----:B-1----:R-:W-:-:S04]  /*0460*/  IMAD R7, R0, UR5, R3 ;  /* 0x0000000500077c24 */ /* 0x002fc8000f8e0203 */
[----:B0-----:R-:W-:-:S04]  /*0470*/  IMAD.WIDE R4, R7, 0x4, R4 ;  /* 0x0000000407047825 */ /* 0x001fc800078e0204 */
[----:B------:R-:W-:Y:S02]  /*0480*/  IMAD.WIDE R6, R0, 0x4, R4 ;  /* 0x0000000400067825 */ /* 0x000fe400078e0204 */
[----:B------:R-:W2:Y:S04]  /*0490*/  LDG.E R4, desc[UR6][R4.64] ;  /* 0x0000000604047981 */ /* 0x000ea8000c1e1900 */
        /* <DEDUP_REMOVED lines=9> */
[----:B------:R-:W-:Y:S01]  /*0530*/  IMAD.WIDE R4, R0, 0x4, R10 ;  /* 0x0000000400047825 */ /* 0x000fe200078e020a */
[----:B--2---:R-:W-:-:S05]  /*0540*/  IADD3 R17, PT, PT, R15, R12, RZ ;  /* 0x0000000c0f117210 */ /* 0x004fca0007ffe0ff */
[----:B------:R0:W-:Y:S04]  /*0550*/  STG.E desc[UR6][R10.64], R17 ;  /* 0x000000110a007986 */ /* 0x0001e8000c101906 */
[----:B------:R-:W2:Y:S01]  /*0560*/  LDG.E R12, desc[UR6][R4.64] ;  /* 0x00000006040c7981 */ /* 0x000ea2000c1e1900 */
[----:B------:R-:W-:Y:S01]  /*0570*/  UIADD3 UR4, UPT, UPT, UR4, 0x4, URZ ;  /* 0x0000000404047890 */ /* 0x000fe2000fffe0ff */
[----:B--2---:R-:W-:-:S05]  /*0580*/  IMAD.IADD R19, R17, 0x1, R12 ;  /* 0x0000000111137824 */ /* 0x004fca00078e020c */
[----:B------:R0:W-:Y:S06]  /*0590*/  STG.E desc[UR6][R4.64], R19 ;  /* 0x0000001304007986 */ /* 0x0001ec000c101906 */
.L_x_22:
[----:B------:R-:W-:Y:S05]  /*05a0*/  @!P1 EXIT ;  /* 0x000000000000994d */ /* 0x000fea0003800000 */
[----:B------:R-:W-:Y:S02]  /*05b0*/  ISETP.NE.AND P0, PT, R16, 0x1, PT ;  /* 0x000000011000780c */ /* 0x000fe40003f05270 */
[----:B------:R-:W-:-:S04]  /*05c0*/  LOP3.LUT R2, R2, 0x1, RZ, 0xc0, !PT ;  /* 0x0000000102027812 */ /* 0x000fc800078ec0ff */
[----:B------:R-:W-:-:S07]  /*05d0*/  ISETP.NE.U32.AND P1, PT, R2, 0x1, PT ;  /* 0x000000010200780c */ /* 0x000fce0003f25070 */
[----:B------:R-:W-:Y:S06]  /*05e0*/  @!P0 BRA `(.L_x_23) ;  /* 0x0000000000388947 */ /* 0x000fec0003800000 */
[----:B0-----:R-:W0:Y:S01]  /*05f0*/  LDC.64 R4, c[0x0][0x380] ;  /* 0x0000e000ff047b82 */ /* 0x001e220000000a00 */
        /* <DEDUP_REMOVED lines=9> */
[----:B------:R-:W3:Y:S01]  /*0690*/  LDG.E R2, desc[UR6][R8.64] ;  /* 0x0000000608027981 */ /* 0x000ee2000c1e1900 */
[----:B------:R-:W-:Y:S01]  /*06a0*/  UIADD3 UR4, UPT, UPT, UR4, 0x2, URZ ;  /* 0x0000000204047890 */ /* 0x000fe2000fffe0ff */
[----:B---3--:R-:W-:-:S05]  /*06b0*/  IADD3 R13, PT, PT, R11, R2, RZ ;  /* 0x000000020b0d7210 */ /* 0x008fca0007ffe0ff */
[----:B------:R2:W-:Y:S06]  /*06c0*/  STG.E desc[UR6][R8.64], R13 ;  /* 0x0000000d08007986 */ /* 0x0005ec000c101906 */
.L_x_23:
[----:B------:R-:W-:Y:S05]  /*06d0*/  @P1 EXIT ;  /* 0x000000000000194d */ /* 0x000fea0003800000 */
[----:B0-----:R-:W0:Y:S01]  /*06e0*/  LDC.64 R4, c[0x0][0x380] ;  /* 0x0000e000ff047b82 */ /* 0x001e220000000a00 */
[----:B------:R-:W-:-:S06]  /*06f0*/  UIADD3 UR4, UPT, UPT, UR4, -0x1, URZ ;  /* 0xffffffff04047890 */ /* 0x000fcc000fffe0ff */
[----:B------:R-:W-:-:S04]  /*0700*/  IMAD R3, R0, UR4, R3 ;  /* 0x0000000400037c24 */ /* 0x000fc8000f8e0203 */
[----:B0-----:R-:W-:-:S04]  /*0710*/  IMAD.WIDE R2, R3, 0x4, R4 ;  /* 0x0000000403027825 */ /* 0x001fc800078e0204 */
[----:B------:R-:W-:Y:S02]  /*0720*/  IMAD.WIDE R4, R0, 0x4, R2 ;  /* 0x0000000400047825 */ /* 0x000fe400078e0202 */
[----:B------:R-:W3:Y:S04]  /*0730*/  LDG.E R2, desc[UR6][R2.64] ;  /* 0x0000000602027981 */ /* 0x000ee8000c1e1900 */
[----:B-12---:R-:W3:Y:S02]  /*0740*/  LDG.E R7, desc[UR6][R4.64] ;  /* 0x0000000604077981 */ /* 0x006ee4000c1e1900 */
[----:B---3--:R-:W-:-:S05]  /*0750*/  IADD3 R7, PT, PT, R2, R7, RZ ;  /* 0x0000000702077210 */ /* 0x008fca0007ffe0ff */
[----:B------:R-:W-:Y:S01]  /*0760*/  STG.E desc[UR6][R4.64], R7 ;  /* 0x0000000704007986 */ /* 0x000fe2000c101906 */
[----:B------:R-:W-:Y:S05]  /*0770*/  EXIT ;  /* 0x000000000000794d */ /* 0x000fea0003800000 */
.L_x_24:
        /* <DEDUP_REMOVED lines=16> */
.L_x_33:


//--------------------- .text._Z7sumRow1PcjjjPj   --------------------------
	.section	.text._Z7sumRow1PcjjjPj,"ax",@progbits
	.align	128
        .global         _Z7sumRow1PcjjjPj
        .type           _Z7sumRow1PcjjjPj,@function
        .size           _Z7sumRow1PcjjjPj,(.L_x_34 - _Z7sumRow1PcjjjPj)
        .other          _Z7sumRow1PcjjjPj,@"STO_CUDA_ENTRY STV_DEFAULT"
_Z7sumRow1PcjjjPj:
.text._Z7sumRow1PcjjjPj:
        /* <DEDUP_REMOVED lines=13> */
[----:B------:R-:W-:Y:S02]  /*00d0*/  SHF.R.S32.HI R6, RZ, 0x1f, R7 ;  /* 0x0000001fff067819 */ /* 0x000fe40000011407 */
[----:B-1----:R-:W-:-:S04]  /*00e0*/  IADD3 R2, P0, PT, R7, UR6, RZ ;  /* 0x0000000607027c10 */ /* 0x002fc8000ff1e0ff */
[----:B------:R-:W-:-:S05]  /*00f0*/  IADD3.X R3, PT, PT, R6, UR7, RZ, P0, !PT ;  /* 0x0000000706037c10 */ /* 0x000fca00087fe4ff */
[----:B--2---:R-:W2:Y:S01]  /*0100*/  LDG.E.S8 R9, desc[UR4][R2.64] ;  /* 0x0000000402097981 */ /* 0x004ea2000c1e1300 */
[----:B------:R-:W-:Y:S01]  /*0110*/  ISETP.GE.U32.AND P0, PT, R11, 0x2, PT ;  /* 0x000000020b00780c */ /* 0x000fe20003f06070 */
[----:B---3--:R-:W-:-:S05]  /*0120*/  IMAD.WIDE R4, R7, 0x4, R4 ;  /* 0x0000000407047825 */ /* 0x008fca00078e0204 */
[----:B--2---:R0:W-:Y:S07]  /*0130*/  STG.E desc[UR4][R4.64], R9 ;  /* 0x0000000904007986 */ /* 0x0041ee000c101904 */
[----:B------:R-:W-:Y:S05]  /*0140*/  @!P0 EXIT ;  /* 0x000000000000894d */ /* 0x000fea0003800000 */
[----:B------:R-:W-:Y:S02]  /*0150*/  VIADD R0, R11, 0xfffffffe ;  /* 0xfffffffe0b007836 */ /* 0x000fe40000000000 */
[----:B0-----:R-:W-:-:S03]  /*0160*/  IMAD.MOV.U32 R9, RZ, RZ, 0x1 ;  /* 0x00000001ff097424 */ /* 0x001fc600078e00ff */
[----:B------:R-:W-:Y:S01]  /*0170*/  ISETP.GE.U32.AND P0, PT, R0, 0x7, PT ;  /* 0x000000070000780c */ /* 0x000fe20003f06070 */
[----:B------:R-:W-:-:S05]  /*0180*/  VIADD R0, R11, 0xffffffff ;  /* 0xffffffff0b007836 */ /* 0x000fca0000000000 */
[----:B------:R-:W-:-:S07]  /*0190*/  LOP3.LUT R14, R0, 0x7, RZ, 0xc0, !PT ;  /* 0x00000007000e7812 */ /* 0x000fce00078ec0ff */
[----:B------:R-:W-:Y:S05]  /*01a0*/  @!P0 BRA `(.L_x_25) ;  /* 0x0000000000c08947 */ /* 0x000fea0003800000 */
[----:B------:R-:W0:Y:S01]  /*01b0*/  LDCU.64 UR6, c[0x0][0x398] ;  /* 0x00007300ff0677ac */ /* 0x000e220008000a00 */
[----:B------:R-:W-:Y:S01]  /*01c0*/  IADD3 R12, P2, PT, R2, 0x4, RZ ;  /* 0x00000004020c7810 */ /* 0x000fe20007f5e0ff */
[----:B------:R-:W-:Y:S01]  /*01d0*/  IMAD.MOV.U32 R10, RZ, RZ, RZ ;  /* 0x000000ffff0a7224 */ /* 0x000fe200078e00ff */
[----:B------:R-:W-:-:S03]  /*01e0*/  LOP3.LUT R11, R0, 0xfffffff8, RZ, 0xc0, !PT ;  /* 0xfffffff8000b7812 */ /* 0x000fc600078ec0ff */
[----:B------:R-:W-:Y:S01]  /*01f0*/  IMAD.X R13, RZ, RZ, R3, P2 ;  /* 0x000000ffff0d7224 */ /* 0x000fe200010e0603 */
[----:B------:R-:W-:Y:S02]  /*0200*/  IADD3 R11, PT, PT, -R11, RZ, RZ ;  /* 0x000000ff0b0b7210 */ /* 0x000fe40007ffe1ff */
[----:B0-----:R-:W-:-:S04]  /*0210*/  LEA R16, P0, R7, UR6, 0x2 ;  /* 0x0000000607107c11 */ /* 0x001fc8000f8010ff */
[----:B------:R-:W-:Y:S02]  /*0220*/  IADD3 R16, P1, PT, R16, 0x10, RZ ;  /* 0x0000001010107810 */ /* 0x000fe40007f3e0ff */
[----:B------:R-:W-:-:S05]  /*0230*/  LEA.HI.X R6, R7, UR7, R6, 0x2, P0 ;  /* 0x0000000707067c11 */ /* 0x000fca00080f1406 */
[----:B------:R-:W-:-:S07]  /*0240*/  IMAD.X R15, RZ, RZ, R6, P1 ;  /* 0x000000ffff0f7224 */ /* 0x000fce00008e0606 */
.L_x_26:
[----:B-1----:R-:W-:Y:S01]  /*0250*/  IMAD.MOV.U32 R6, RZ, RZ, R16 ;  /* 0x000000ffff067224 */ /* 0x002fe200078e0010 */
[----:B------:R-:W-:Y:S01]  /*0260*/  MOV R8, R12 ;  /* 0x0000000c00087202 */ /* 0x000fe20000000f00 */
[----:B------:R-:W-:Y:S02]  /*0270*/  IMAD.MOV.U32 R7, RZ, RZ, R15 ;  /* 0x000000ffff077224 */ /* 0x000fe400078e000f */
[----:B------:R-:W-:-:S03]  /*0280*/  IMAD.MOV.U32 R9, RZ, RZ, R13 ;  /* 0x000000ffff097224 */ /* 0x000fc600078e000d */
[----:B------:R-:W2:Y:S04]  /*0290*/  LDG.E R12, desc[UR4][R6.64+-0x10] ;  /* 0xfffff004060c7981 */ /* 0x000ea8000c1e1900 */
        /* <DEDUP_REMOVED lines=11> */
[----:B------:R-:W-:Y:S04]  /*0350*/  STG.E desc[UR4][R6.64], R19 ;  /* 0x0000001306007986 */ /* 0x000fe8000c101904 */
[----:B------:R-:W0:Y:S02]  /*0360*/  LDG.E.S8 R12, desc[UR4][R8.64+0x1] ;  /* 0x00000104080c7981 */ /* 0x000e24000c1e1300 */
[----:B0-----:R-:W-:-:S05]  /*0370*/  IMAD.IADD R13, R19, 0x1, R12 ;  /* 0x00000001130d7824 */ /* 0x001fca00078e020c */
[----:B------:R-:W-:Y:S04]  /*0380*/  STG.E desc[UR4][R6.64+0x4], R13 ;  /* 0x0000040d06007986 */ /* 0x000fe8000c101904 */
[----:B------:R-:W1:Y:S02]  /*0390*/  LDG.E.S8 R12, desc[UR4][R8.64+0x2] ;  /* 0x00000204080c7981 */ /* 0x000e64000c1e1300 */
[----:B-1----:R-:W-:-:S05]  /*03a0*/  IMAD.IADD R15, R13, 0x1, R12 ;  /* 0x000000010d0f7824 */ /* 0x002fca00078e020c */
[----:B------:R0:W-:Y:S04]  /*03b0*/  STG.E desc[UR4][R6.64+0x8], R15 ;  /* 0x0000080f06007986 */ /* 0x0001e8000c101904 */
[----:B------:R-:W2:Y:S01]  /*03c0*/  LDG.E.S8 R12, desc[UR4][R8.64+0x3] ;  /* 0x00000304080c7981 */ /* 0x000ea2000c1e1300 */
[----:B------:R-:W-:Y:S02]  /*03d0*/  VIADD R11, R11, 0x8 ;  /* 0x000000080b0b7836 */ /* 0x000fe40000000000 */
[----:B--2---:R-:W-:-:S05]  /*03e0*/  IMAD.IADD R17, R15, 0x1, R12 ;  /* 0x000000010f117824 */ /* 0x004fca00078e020c */
[----:B------:R1:W-:Y:S04]  /*03f0*/  STG.E desc[UR4][R6.64+0xc], R17 ;  /* 0x00000c1106007986 */ /* 0x0003e8000c101904 */
[----:B------:R-:W2:Y:S01]  /*0400*/  LDG.E.S8 R12, desc[UR4][R8.64+0x4] ;  /* 0x00000404080c7981 */ /* 0x000ea2000c1e1300 */
[----:B------:R-:W-:Y:S02]  /*0410*/  ISETP.NE.AND P0, PT, R11, RZ, PT ;  /* 0x000000ff0b00720c */ /* 0x000fe40003f05270 */
[----:B------:R-:W-:Y:S02]  /*0420*/  IADD3 R16, P1, PT, R6, 0x20, RZ ;  /* 0x0000002006107810 */ /* 0x000fe40007f3e0ff */
[----:B------:R-:W-:-:S03]  /*0430*/  IADD3 R10, PT, PT, R10, 0x8, RZ ;  /* 0x000000080a0a7810 */ /* 0x000fc60007ffe0ff */
[----:B0-----:R-:W-:Y:S01]  /*0440*/  IMAD.X R15, RZ, RZ, R7, P1 ;  /* 0x000000ffff0f7224 */ /* 0x001fe200008e0607 */
[----:B--2---:R-:W-:Y:S02]  /*0450*/  IADD3 R19, PT, PT, R17, R12, RZ ;  /* 0x0000000c11137210 */ /* 0x004fe40007ffe0ff */
[----:B------:R-:W-:-:S03]  /*0460*/  IADD3 R12, P2, PT, R8, 0x8, RZ ;  /* 0x00000008080c7810 */ /* 0x000fc60007f5e0ff */
[----:B------:R1:W-:Y:S02]  /*0470*/  STG.E desc[UR4][R6.64+0x10], R19 ;  /* 0x0000101306007986 */ /* 0x0003e4000c101904 */
[----:B------:R-:W-:Y:S01]  /*0480*/  IMAD.X R13, RZ, RZ, R9, P2 ;  /* 0x000000ffff0d7224 */ /* 0x000fe200010e0609 */
[----:B------:R-:W-:Y:S07]  /*0490*/  @P0 BRA `(.L_x_26) ;  /* 0xfffffffc006c0947 */ /* 0x000fee000383ffff */
[----:B------:R-:W-:-:S07]  /*04a0*/  VIADD R9, R10, 0x1 ;  /* 0x000000010a097836 */ /* 0x000fce0000000000 */
.L_x_25:
[----:B------:R-:W-:-:S13]  /*04b0*/  ISETP.NE.AND P0, PT, R14, RZ, PT ;  /* 0x000000ff0e00720c */ /* 0x000fda0003f05270 */
[----:B------:R-:W-:Y:S05]  /*04c0*/  @!P0 EXIT ;  /* 0x000000000000894d */ /* 0x000fea0003800000 */
[----:B------:R-:W-:Y:S02]  /*04d0*/  ISETP.GE.U32.AND P0, PT, R14, 0x4, PT ;  /* 0x000000040e00780c */ /* 0x000fe40003f06070 */
[----:B------:R-:W-:-:S04]  /*04e0*/  LOP3.LUT R12, R0, 0x3, RZ, 0xc0, !PT ;  /* 0x00000003000c7812 */ /* 0x000fc800078ec0ff */
[----:B------:R-:W-:-:S07]  /*04f0*/  ISETP.NE.AND P1, PT, R12, RZ, PT ;  /* 0x000000ff0c00720c */ /* 0x000fce0003f25270 */
[----:B------:R-:W-:Y:S06]  /*0500*/  @!P0 BRA `(.L_x_27) ;  /* 0x0000000000448947 */ /* 0x000fec0003800000 */
[C---:B------:R-:W-:Y:S01]  /*0510*/  IADD3 R10, P0, PT, R9.reuse, R2, RZ ;  /* 0x00000002090a7210 */ /* 0x040fe20007f1e0ff */
[----:B-1----:R-:W-:-:S03]  /*0520*/  IMAD.WIDE R6, R9, 0x4, R4 ;  /* 0x0000000409067825 */ /* 0x002fc600078e0204 */
[----:B------:R-:W-:Y:S02]  /*0530*/  LEA.HI.X.SX32 R11, R9, R3, 0x1, P0 ;  /* 0x00000003090b7211 */ /* 0x000fe400000f0eff */
        /* <DEDUP_REMOVED lines=8> */
[----:B--2---:R-:W-:-:S05]  /*05c0*/  IADD3 R17, PT, PT, R15, R8, RZ ;  /* 0x000000080f117210 */ /* 0x004fca0007ffe0ff */
[----:B------:R0:W-:Y:S04]  /*05d0*/  STG.E desc[UR4][R6.64+0x8], R17 ;  /* 0x0000081106007986 */ /* 0x0001e8000c101904 */
[----:B------:R-:W2:Y:S01]  /*05e0*/  LDG.E.S8 R8, desc[UR4][R10.64+0x3] ;  /* 0x000003040a087981 */ /* 0x000ea2000c1e1300 */
[----:B------:R-:W-:Y:S02]  /*05f0*/  VIADD R9, R9, 0x4 ;  /* 0x0000000409097836 */ /* 0x000fe40000000000 */
[----:B--2---:R-:W-:-:S05]  /*0600*/  IMAD.IADD R19, R17, 0x1, R8 ;  /* 0x0000000111137824 */ /* 0x004fca00078e0208 */
[----:B------:R0:W-:Y:S02]  /*0610*/  STG.E desc[UR4][R6.64+0xc], R19 ;  /* 0x00000c1306007986 */ /* 0x0001e4000c101904 */
.L_x_27:
[----:B------:R-:W-:Y:S05]  /*0620*/  @!P1 EXIT ;  /* 0x000000000000994d */ /* 0x000fea0003800000 */
[----:B------:R-:W-:Y:S02]  /*0630*/  ISETP.NE.AND P0, PT, R12, 0x1, PT ;  /* 0x000000010c00780c */ /* 0x000fe40003f05270 */
[----:B------:R-:W-:-:S04]  /*0640*/  LOP3.LUT R0, R0, 0x1, RZ, 0xc0, !PT ;  /* 0x0000000100007812 */ /* 0x000fc800078ec0ff */
[----:B------:R-:W-:-:S07]  /*0650*/  ISETP.NE.U32.AND P1, PT, R0, 0x1, PT ;  /* 0x000000010000780c */ /* 0x000fce0003f25070 */
[----:B------:R-:W-:Y:S06]  /*0660*/  @!P0 BRA `(.L_x_28) ;  /* 0x00000000002c8947 */ /* 0x000fec0003800000 */
[C---:B------:R-:W-:Y:S01]  /*0670*/  IADD3 R10, P0, PT, R9.reuse, R2, RZ ;  /* 0x00000002090a7210 */ /* 0x040fe20007f1e0ff */
[----:B01----:R-:W-:-:S03]  /*0680*/  IMAD.WIDE R6, R9, 0x4, R4 ;  /* 0x0000000409067825 */ /* 0x003fc600078e0204 */
[----:B------:R-:W-:Y:S02]  /*0690*/  LEA.HI.X.SX32 R11, R9, R3, 0x1, P0 ;  /* 0x00000003090b7211 */ /* 0x000fe400000f0eff */
[----:B------:R-:W2:Y:S04]  /*06a0*/  LDG.E R0, desc[UR4][R6.64+-0x4] ;  /* 0xfffffc0406007981 */ /* 0x000ea8000c1e1900 */
[----:B------:R-:W2:Y:S02]  /*06b0*/  LDG.E.S8 R13, desc[UR4][R10.64] ;  /* 0x000000040a0d7981 */ /* 0x000ea4000c1e1300 */
[----:B--2---:R-:W-:-:S05]  /*06c0*/  IMAD.IADD R13, R0, 0x1, R13 ;  /* 0x00000001000d7824 */ /* 0x004fca00078e020d */
[----:B------:R2:W-:Y:S04]  /*06d0*/  STG.E desc[UR4][R6.64], R13 ;  /* 0x0000000d06007986 */ /* 0x0005e8000c101904 */
[----:B------:R-:W3:Y:S01]  /*06e0*/  LDG.E.S8 R0, desc[UR4][R10.64+0x1] ;  /* 0x000001040a007981 */ /* 0x000ee2000c1e1300 */
[----:B------:R-:W-:Y:S01]  /*06f0*/  VIADD R9, R9, 0x2 ;  /* 0x0000000209097836 */ /* 0x000fe20000000000 */
[----:B---3--:R-:W-:-:S05]  /*0700*/  IADD3 R15, PT, PT, R13, R0, RZ ;  /* 0x000000000d0f7210 */ /* 0x008fca0007ffe0ff */
[----:B------:R2:W-:Y:S02]  /*0710*/  STG.E desc[UR4][R6.64+0x4], R15 ;  /* 0x0000040f06007986 */ /* 0x0005e4000c101904 */
.L_x_28:
[----:B------:R-:W-:Y:S05]  /*0720*/  @P1 EXIT ;  /* 0x000000000000194d */ /* 0x000fea0003800000 */
[C---:B------:R-:W-:Y:S01]  /*0730*/  IADD3 R2, P0, PT, R9.reuse, R2, RZ ;  /* 0x0000000209027210 */ /* 0x040fe20007f1e0ff */
[----:B------:R-:W-:-:S03]  /*0740*/  IMAD.WIDE R4, R9, 0x4, R4 ;  /* 0x0000000409047825 */ /* 0x000fc600078e0204 */
[----:B------:R-:W-:Y:S02]  /*0750*/  LEA.HI.X.SX32 R3, R9, R3, 0x1, P0 ;  /* 0x0000000309037211 */ /* 0x000fe400000f0eff */
[----:B------:R-:W0:Y:S04]  /*0760*/  LDG.E R0, desc[UR4][R4.64+-0x4] ;  /* 0xfffffc0404007981 */ /* 0x000e28000c1e1900 */
[----:B------:R-:W0:Y:S02]  /*0770*/  LDG.E.S8 R3, desc[UR4][R2.64] ;  /* 0x0000000402037981 */ /* 0x000e24000c1e1300 */
[----:B012---:R-:W-:-:S05]  /*0780*/  IMAD.IADD R7, R0, 0x1, R3 ;  /* 0x0000000100077824 */ /* 0x007fca00078e0203 */
[----:B------:R-:W-:Y:S01]  /*0790*/  STG.E desc[UR4][R4.64], R7 ;  /* 0x0000000704007986 */ /* 0x000fe2000c101904 */
[----:B------:R-:W-:Y:S05]  /*07a0*/  EXIT ;  /* 0x000000000000794d */ /* 0x000fea0003800000 */
.L_x_29:
        /* <DEDUP_REMOVED lines=13> */
.L_x_34:


//--------------------- .nv.shared.reserved.0     --------------------------
	.section	.nv.shared.reserved.0,"aw",@nobits
	.weak		__nv_reservedSMEM_offset_0_alias
	.size		__nv_reservedSMEM_offset_0_alias, 0, 64
	.other		__nv_reservedSMEM_offset_0_alias,@"STO_CUDA_RESERVED_SHARED STV_DEFAULT"
__nv_reservedSMEM_offset_0_alias:
	.zero		0
	.zero		64


//--------------------- .nv.constant0._Z10sumColumn2Pjjjj --------------------------
	.section	.nv.constant0._Z10sumColumn2Pjjjj,"a",@progbits
	.sectionflags	@""
	.align	4
.nv.constant0._Z10sumColumn2Pjjjj:
	.zero		916


//--------------------- .nv.constant0._Z7sumRow2PcjjjPj --------------------------
	.section	.nv.constant0._Z7sumRow2PcjjjPj,"a",@progbits
	.sectionflags	@""
	.align	4
.nv.constant0._Z7sumRow2PcjjjPj:
	.zero		928


//--------------------- .nv.constant0._Z10sumColumn1Pjjjj --------------------------
	.section	.nv.constant0._Z10sumColumn1Pjjjj,"a",@progbits
	.sectionflags	@""
	.align	4
.nv.constant0._Z10sumColumn1Pjjjj:
	.zero		916


//--------------------- .nv.constant0._Z7sumRow1PcjjjPj --------------------------
	.section	.nv.constant0._Z7sumRow1PcjjjPj,"a",@progbits
	.sectionflags	@""
	.align	4
.nv.constant0._Z7sumRow1PcjjjPj:
	.zero		928


//--------------------- SYMBOLS --------------------------

	.type		.nv.reservedSmem.offset0,@object
	.size		.nv.reservedSmem.offset0,0x4
